	.target	sm_100a

	.elftype	@"ET_EXEC"


//--------------------- .note.nv.tkinfo           --------------------------
	.section	.note.nv.tkinfo,"",@"SHT_NOTE"
	.sectionflags	@"SHF_NOTE_NV_TKINFO"
	.tkinfo
        /*0018*/ 	.word	0x00000002
        /*0030*/ 	.string	""
        /*0030*/ 	.string	"ptxas"
        /*0030*/ 	.string	"Cuda compilation tools, release 13.0, V13.0.88"
        /*0030*/ 	.string	"Build cuda_13.0.r13.0/compiler.36424714_0"
        /*0030*/ 	.string	"-arch sm_100a -m 64 "



//--------------------- .note.nv.cuinfo           --------------------------
	.section	.note.nv.cuinfo,"",@"SHT_NOTE"
	.sectionflags	@"SHF_NOTE_NV_CUINFO"
        /*0018*/ 	.short	0x0002
        /*001a*/ 	.short	0x0064
        /*001c*/ 	.short	0x0082
	.zero		2


//--------------------- .nv.info                  --------------------------
	.section	.nv.info,"",@"SHT_CUDA_INFO"
	.align	4


	//----- nvinfo : EIATTR_REGCOUNT
	.align		4
        /*0000*/ 	.byte	0x04, 0x2f
        /*0002*/ 	.short	(.L_19 - .L_18)
	.align		4
.L_18:
        /*0004*/ 	.word	index@(_ZN7cutlass13device_kernelINS_4gemm6kernel13GemmUniversalIN4cute5tupleIJiiiiEEENS1_10collective13CollectiveMmaINS1_35MainloopSm100TmaUmmaWarpSpecializedILi12ELi2ELi4ENS5_IJNS4_1CILi4EEENSA_ILi1EEESC_EEEEENS5_IJNSA_ILi128EEESF_NSA_ILi32EEEEEENS_10tfloat32_tENS5_IJlSC_lEEESI_SJ_NS4_8TiledMMAINS4_8MMA_AtomIJNS4_23SM100_MMA_TF32_2x1SM_SSISI_SI_fLi128ELi128ELNS4_4UMMA5MajorE0ELSO_0ELNSN_7ScaleInE0ELSP_0EEEEEENS4_6LayoutINS5_IJSC_SC_SC_EEENS5_IJNSA_ILi0EEESU_SU_EEEEENS5_IJNS4_10UnderscoreESX_SX_EEEEENS4_18SM100_TMA_2SM_LOADENS4_14ComposedLayoutINS4_7SwizzleILi3ELi4ELi3EEENS4_18smem_ptr_flag_bitsILi32EEENSS_INS5_IJNSA_ILi8EEESG_EEENS5_IJSG_SC_EEEEEEEvNS4_8identityENS4_28SM100_TMA_2SM_LOAD_MULTICASTES1A_vS1B_EENS_8epilogue10collective18CollectiveEpilogueINS1E_23Sm100TmaWarpSpecializedILi4ELi2ELi16ELb1ELb0EEEJNS5_IJNSA_ILi64EEESF_SG_EEENS5_IJNSS_IS1J_SC_EENSS_INS5_IJNSA_ILi16EEENSA_ILi2EEEEEENS5_IJSC_S1J_EEEEEEEESI_SJ_SI_SJ_NS1E_6fusion15FusionCallbacksIS1I_NS1S_17LinearCombinationISI_fSI_fLNS_15FloatRoundStyleE2EEES1K_S1R_JEEENS4_5SM1004TMEM4LOAD26SM100_TMEM_LOAD_32dp32b16xENS4_13SM90_TMA_LOADENS11_INS12_ILi2ELi4ELi3EEES15_NSS_INS5_IJS16_S1M_EEENS5_IJS1M_SC_EEEEEEENS4_39AutoVectorizingCopyWithAssumedAlignmentILi128EEENS4_14SM90_TMA_STOREES27_S29_S29_EEEvvEEEEvNT_6ParamsE)
        /*0008*/ 	.word	0x00000050


	//----- nvinfo : EIATTR_FRAME_SIZE
	.align		4
.L_19:
        /*000c*/ 	.byte	0x04, 0x11
        /*000e*/ 	.short	(.L_21 - .L_20)
	.align		4
.L_20:
        /*0010*/ 	.word	index@($__internal_2_$__cuda_sm10x_tcgen05_guardrail_trap_unallocated_columns_being_dealloced)
        /*0014*/ 	.word	0x00000000


	//----- nvinfo : EIATTR_FRAME_SIZE
	.align		4
.L_21:
        /*0018*/ 	.byte	0x04, 0x11
        /*001a*/ 	.short	(.L_23 - .L_22)
	.align		4
.L_22:
        /*001c*/ 	.word	index@($__internal_1_$__cuda_sm10x_tcgen05_guardrail_trap_phase_invalid_during_alloc)
        /*0020*/ 	.word	0x00000000


	//----- nvinfo : EIATTR_FRAME_SIZE
	.align		4
.L_23:
        /*0024*/ 	.byte	0x04, 0x11
        /*0026*/ 	.short	(.L_25 - .L_24)
	.align		4
.L_24:
        /*0028*/ 	.word	index@($__internal_0_$__cuda_sm10x_tcgen05_guardrail_trap_col_being_dealloced_not_returned_by_alloc)
        /*002c*/ 	.word	0x00000000


	//----- nvinfo : EIATTR_FRAME_SIZE
	.align		4
.L_25:
        /*0030*/ 	.byte	0x04, 0x11
        /*0032*/ 	.short	(.L_27 - .L_26)
	.align		4
.L_26:
        /*0034*/ 	.word	index@(_ZN7cutlass13device_kernelINS_4gemm6kernel13GemmUniversalIN4cute5tupleIJiiiiEEENS1_10collective13CollectiveMmaINS1_35MainloopSm100TmaUmmaWarpSpecializedILi12ELi2ELi4ENS5_IJNS4_1CILi4EEENSA_ILi1EEESC_EEEEENS5_IJNSA_ILi128EEESF_NSA_ILi32EEEEEENS_10tfloat32_tENS5_IJlSC_lEEESI_SJ_NS4_8TiledMMAINS4_8MMA_AtomIJNS4_23SM100_MMA_TF32_2x1SM_SSISI_SI_fLi128ELi128ELNS4_4UMMA5MajorE0ELSO_0ELNSN_7ScaleInE0ELSP_0EEEEEENS4_6LayoutINS5_IJSC_SC_SC_EEENS5_IJNSA_ILi0EEESU_SU_EEEEENS5_IJNS4_10UnderscoreESX_SX_EEEEENS4_18SM100_TMA_2SM_LOADENS4_14ComposedLayoutINS4_7SwizzleILi3ELi4ELi3EEENS4_18smem_ptr_flag_bitsILi32EEENSS_INS5_IJNSA_ILi8EEESG_EEENS5_IJSG_SC_EEEEEEEvNS4_8identityENS4_28SM100_TMA_2SM_LOAD_MULTICASTES1A_vS1B_EENS_8epilogue10collective18CollectiveEpilogueINS1E_23Sm100TmaWarpSpecializedILi4ELi2ELi16ELb1ELb0EEEJNS5_IJNSA_ILi64EEESF_SG_EEENS5_IJNSS_IS1J_SC_EENSS_INS5_IJNSA_ILi16EEENSA_ILi2EEEEEENS5_IJSC_S1J_EEEEEEEESI_SJ_SI_SJ_NS1E_6fusion15FusionCallbacksIS1I_NS1S_17LinearCombinationISI_fSI_fLNS_15FloatRoundStyleE2EEES1K_S1R_JEEENS4_5SM1004TMEM4LOAD26SM100_TMEM_LOAD_32dp32b16xENS4_13SM90_TMA_LOADENS11_INS12_ILi2ELi4ELi3EEES15_NSS_INS5_IJS16_S1M_EEENS5_IJS1M_SC_EEEEEEENS4_39AutoVectorizingCopyWithAssumedAlignmentILi128EEENS4_14SM90_TMA_STOREES27_S29_S29_EEEvvEEEEvNT_6ParamsE)
        /*0038*/ 	.word	0x00000000


	//----- nvinfo : EIATTR_MIN_STACK_SIZE
	.align		4
.L_27:
        /*003c*/ 	.byte	0x04, 0x12
        /*003e*/ 	.short	(.L_29 - .L_28)
	.align		4
.L_28:
        /*0040*/ 	.word	index@(_ZN7cutlass13device_kernelINS_4gemm6kernel13GemmUniversalIN4cute5tupleIJiiiiEEENS1_10collective13CollectiveMmaINS1_35MainloopSm100TmaUmmaWarpSpecializedILi12ELi2ELi4ENS5_IJNS4_1CILi4EEENSA_ILi1EEESC_EEEEENS5_IJNSA_ILi128EEESF_NSA_ILi32EEEEEENS_10tfloat32_tENS5_IJlSC_lEEESI_SJ_NS4_8TiledMMAINS4_8MMA_AtomIJNS4_23SM100_MMA_TF32_2x1SM_SSISI_SI_fLi128ELi128ELNS4_4UMMA5MajorE0ELSO_0ELNSN_7ScaleInE0ELSP_0EEEEEENS4_6LayoutINS5_IJSC_SC_SC_EEENS5_IJNSA_ILi0EEESU_SU_EEEEENS5_IJNS4_10UnderscoreESX_SX_EEEEENS4_18SM100_TMA_2SM_LOADENS4_14ComposedLayoutINS4_7SwizzleILi3ELi4ELi3EEENS4_18smem_ptr_flag_bitsILi32EEENSS_INS5_IJNSA_ILi8EEESG_EEENS5_IJSG_SC_EEEEEEEvNS4_8identityENS4_28SM100_TMA_2SM_LOAD_MULTICASTES1A_vS1B_EENS_8epilogue10collective18CollectiveEpilogueINS1E_23Sm100TmaWarpSpecializedILi4ELi2ELi16ELb1ELb0EEEJNS5_IJNSA_ILi64EEESF_SG_EEENS5_IJNSS_IS1J_SC_EENSS_INS5_IJNSA_ILi16EEENSA_ILi2EEEEEENS5_IJSC_S1J_EEEEEEEESI_SJ_SI_SJ_NS1E_6fusion15FusionCallbacksIS1I_NS1S_17LinearCombinationISI_fSI_fLNS_15FloatRoundStyleE2EEES1K_S1R_JEEENS4_5SM1004TMEM4LOAD26SM100_TMEM_LOAD_32dp32b16xENS4_13SM90_TMA_LOADENS11_INS12_ILi2ELi4ELi3EEES15_NSS_INS5_IJS16_S1M_EEENS5_IJS1M_SC_EEEEEEENS4_39AutoVectorizingCopyWithAssumedAlignmentILi128EEENS4_14SM90_TMA_STOREES27_S29_S29_EEEvvEEEEvNT_6ParamsE)
        /*0044*/ 	.word	0x00000000
.L_29:


//--------------------- .nv.compat                --------------------------
	.section	.nv.compat,"",@"SHT_CUDA_COMPAT_INFO"
	.align	4
        /*0000*/ 	.byte	0x02, 0x09, 0x01, 0x00, 0x02, 0x02, 0x02, 0x00, 0x02, 0x05, 0x05, 0x00, 0x03, 0x07, 0x01, 0x01
        /*0010*/ 	.byte	0x02, 0x03, 0x01, 0x00, 0x02, 0x06, 0x01, 0x00, 0x04, 0x0b, 0x08, 0x00, 0x09, 0x00, 0x00, 0x00
        /*0020*/ 	.byte	0x00, 0x00, 0x00, 0x00


//--------------------- .nv.info._ZN7cutlass13device_kernelINS_4gemm6kernel13GemmUniversalIN4cute5tupleIJiiiiEEENS1_10collective13CollectiveMmaINS1_35MainloopSm100TmaUmmaWarpSpecializedILi12ELi2ELi4ENS5_IJNS4_1CILi4EEENSA_ILi1EEESC_EEEEENS5_IJNSA_ILi128EEESF_NSA_ILi32EEEEEENS_10tfloat32_tENS5_IJlSC_lEEESI_SJ_NS4_8TiledMMAINS4_8MMA_AtomIJNS4_23SM100_MMA_TF32_2x1SM_SSISI_SI_fLi128ELi128ELNS4_4UMMA5MajorE0ELSO_0ELNSN_7ScaleInE0ELSP_0EEEEEENS4_6LayoutINS5_IJSC_SC_SC_EEENS5_IJNSA_ILi0EEESU_SU_EEEEENS5_IJNS4_10UnderscoreESX_SX_EEEEENS4_18SM100_TMA_2SM_LOADENS4_14ComposedLayoutINS4_7SwizzleILi3ELi4ELi3EEENS4_18smem_ptr_flag_bitsILi32EEENSS_INS5_IJNSA_ILi8EEESG_EEENS5_IJSG_SC_EEEEEEEvNS4_8identityENS4_28SM100_TMA_2SM_LOAD_MULTICASTES1A_vS1B_EENS_8epilogue10collective18CollectiveEpilogueINS1E_23Sm100TmaWarpSpecializedILi4ELi2ELi16ELb1ELb0EEEJNS5_IJNSA_ILi64EEESF_SG_EEENS5_IJNSS_IS1J_SC_EENSS_INS5_IJNSA_ILi16EEENSA_ILi2EEEEEENS5_IJSC_S1J_EEEEEEEESI_SJ_SI_SJ_NS1E_6fusion15FusionCallbacksIS1I_NS1S_17LinearCombinationISI_fSI_fLNS_15FloatRoundStyleE2EEES1K_S1R_JEEENS4_5SM1004TMEM4LOAD26SM100_TMEM_LOAD_32dp32b16xENS4_13SM90_TMA_LOADENS11_INS12_ILi2ELi4ELi3EEES15_NSS_INS5_IJS16_S1M_EEENS5_IJS1M_SC_EEEEEEENS4_39AutoVectorizingCopyWithAssumedAlignmentILi128EEENS4_14SM90_TMA_STOREES27_S29_S29_EEEvvEEEEvNT_6ParamsE --------------------------
	.section	.nv.info._ZN7cutlass13device_kernelINS_4gemm6kernel13GemmUniversalIN4cute5tupleIJiiiiEEENS1_10collective13CollectiveMmaINS1_35MainloopSm100TmaUmmaWarpSpecializedILi12ELi2ELi4ENS5_IJNS4_1CILi4EEENSA_ILi1EEESC_EEEEENS5_IJNSA_ILi128EEESF_NSA_ILi32EEEEEENS_10tfloat32_tENS5_IJlSC_lEEESI_SJ_NS4_8TiledMMAINS4_8MMA_AtomIJNS4_23SM100_MMA_TF32_2x1SM_SSISI_SI_fLi128ELi128ELNS4_4UMMA5MajorE0ELSO_0ELNSN_7ScaleInE0ELSP_0EEEEEENS4_6LayoutINS5_IJSC_SC_SC_EEENS5_IJNSA_ILi0EEESU_SU_EEEEENS5_IJNS4_10UnderscoreESX_SX_EEEEENS4_18SM100_TMA_2SM_LOADENS4_14ComposedLayoutINS4_7SwizzleILi3ELi4ELi3EEENS4_18smem_ptr_flag_bitsILi32EEENSS_INS5_IJNSA_ILi8EEESG_EEENS5_IJSG_SC_EEEEEEEvNS4_8identityENS4_28SM100_TMA_2SM_LOAD_MULTICASTES1A_vS1B_EENS_8epilogue10collective18CollectiveEpilogueINS1E_23Sm100TmaWarpSpecializedILi4ELi2ELi16ELb1ELb0EEEJNS5_IJNSA_ILi64EEESF_SG_EEENS5_IJNSS_IS1J_SC_EENSS_INS5_IJNSA_ILi16EEENSA_ILi2EEEEEENS5_IJSC_S1J_EEEEEEEESI_SJ_SI_SJ_NS1E_6fusion15FusionCallbacksIS1I_NS1S_17LinearCombinationISI_fSI_fLNS_15FloatRoundStyleE2EEES1K_S1R_JEEENS4_5SM1004TMEM4LOAD26SM100_TMEM_LOAD_32dp32b16xENS4_13SM90_TMA_LOADENS11_INS12_ILi2ELi4ELi3EEES15_NSS_INS5_IJS16_S1M_EEENS5_IJS1M_SC_EEEEEEENS4_39AutoVectorizingCopyWithAssumedAlignmentILi128EEENS4_14SM90_TMA_STOREES27_S29_S29_EEEvvEEEEvNT_6ParamsE,"",@"SHT_CUDA_INFO"
	.sectionflags	@""
	.align	4


	//----- nvinfo : EIATTR_CUDA_API_VERSION
	.align		4
        /*0000*/ 	.byte	0x04, 0x37
        /*0002*/ 	.short	(.L_31 - .L_30)
.L_30:
        /*0004*/ 	.word	0x00000082


	//----- nvinfo : EIATTR_KPARAM_INFO
	.align		4
.L_31:
        /*0008*/ 	.byte	0x04, 0x17
        /*000a*/ 	.short	(.L_33 - .L_32)
.L_32:
        /*000c*/ 	.word	0x00000000
        /*0010*/ 	.short	0x0000
        /*0012*/ 	.short	0x0000
        /*0014*/ 	.byte	0x00, 0xf0, 0x01, 0x20


	//----- nvinfo : EIATTR_AT_ENTRY_FRAGMENTS
	.align		4
.L_33:
        /*0018*/ 	.byte	0x04, 0x4f
        /*001a*/ 	.short	(.L_35 - .L_34)


	//   ....[0]....
.L_34:
        /*001c*/ 	.word	0x00000007


	//----- nvinfo : EIATTR_RESERVED_SMEM_USED
	.align		4
.L_35:
        /*0020*/ 	.byte	0x01, 0x41
	.zero		2


	//----- nvinfo : EIATTR_SPARSE_MMA_MASK
	.align		4
        /*0024*/ 	.byte	0x03, 0x50
        /*0026*/ 	.short	0x0000


	//----- nvinfo : EIATTR_TCGEN05_2CTA_USED
	.align		4
        /*0028*/ 	.byte	0x01, 0x52
	.zero		2


	//----- nvinfo : EIATTR_MAXREG_COUNT
	.align		4
        /*002c*/ 	.byte	0x03, 0x1b
        /*002e*/ 	.short	0x00ff


	//----- nvinfo : EIATTR_NUM_BARRIERS
	.align		4
        /*0030*/ 	.byte	0x02, 0x4c
        /*0032*/ 	.byte	0x07
	.zero		1


	//----- nvinfo : EIATTR_EXTERNS
	.align		4
        /*0034*/ 	.byte	0x04, 0x0f
        /*0036*/ 	.short	(.L_37 - .L_36)


	//   ....[0]....
	.align		4
.L_36:
        /*0038*/ 	.word	index@(__assertfail)


	//----- nvinfo : EIATTR_MERCURY_ISA_VERSION
	.align		4
.L_37:
        /*003c*/ 	.byte	0x03, 0x5f
        /*003e*/ 	.short	0x0101


	//----- nvinfo : EIATTR_INT_WARP_WIDE_INSTR_OFFSETS
	.align		4
        /*0040*/ 	.byte	0x04, 0x31
        /*0042*/ 	.short	(.L_39 - .L_38)


	//   ....[0]....
.L_38:
        /*0044*/ 	.word	0x00000ea0


	//   ....[1]....
        /*0048*/ 	.word	0x00000f40


	//   ....[2]....
        /*004c*/ 	.word	0x00004840


	//   ....[3]....
        /*0050*/ 	.word	0x00004860


	//   ....[4]....
        /*0054*/ 	.word	0x00004890


	//   ....[5]....
        /*0058*/ 	.word	0x00005450


	//   ....[6]....
        /*005c*/ 	.word	0x000054f0


	//   ....[7]....
        /*0060*/ 	.word	0x000055a0


	//   ....[8]....
        /*0064*/ 	.word	0x00005620


	//   ....[9]....
        /*0068*/ 	.word	0x000056d0


	//   ....[10]....
        /*006c*/ 	.word	0x00005780


	//   ....[11]....
        /*0070*/ 	.word	0x00005800


	//   ....[12]....
        /*0074*/ 	.word	0x000058c0


	//   ....[13]....
        /*0078*/ 	.word	0x00005980


	//   ....[14]....
        /*007c*/ 	.word	0x00005a30


	//   ....[15]....
        /*0080*/ 	.word	0x00005b20


	//   ....[16]....
        /*0084*/ 	.word	0x00005c00


	//----- nvinfo : EIATTR_COOP_GROUP_MASK_REGIDS
	.align		4
.L_39:
        /*0088*/ 	.byte	0x04, 0x29
        /*008a*/ 	.short	(.L_41 - .L_40)


	//   ....[0]....
.L_40:
        /*008c*/ 	.word	0xffffffff


	//   ....[1]....
        /*0090*/ 	.word	0xffffffff


	//   ....[2]....
        /*0094*/ 	.word	0xffffffff


	//   ....[3]....
        /*0098*/ 	.word	0xffffffff


	//   ....[4]....
        /*009c*/ 	.word	0xffffffff


	//   ....[5]....
        /*00a0*/ 	.word	0xffffffff


	//   ....[6]....
        /*00a4*/ 	.word	0xffffffff


	//   ....[7]....
        /*00a8*/ 	.word	0xffffffff


	//   ....[8]....
        /*00ac*/ 	.word	0xffffffff


	//   ....[9]....
        /*00b0*/ 	.word	0xffffffff


	//   ....[10]....
        /*00b4*/ 	.word	0xffffffff


	//   ....[11]....
        /*00b8*/ 	.word	0xffffffff


	//   ....[12]....
        /*00bc*/ 	.word	0xffffffff


	//   ....[13]....
        /*00c0*/ 	.word	0xffffffff


	//----- nvinfo : EIATTR_COOP_GROUP_INSTR_OFFSETS
	.align		4
.L_41:
        /*00c4*/ 	.byte	0x04, 0x28
        /*00c6*/ 	.short	(.L_43 - .L_42)


	//   ....[0]....
.L_42:
        /*00c8*/ 	.word	0x000000b0


	//   ....[1]....
        /*00cc*/ 	.word	0x00000520


	//   ....[2]....
        /*00d0*/ 	.word	0x00000810


	//   ....[3]....
        /*00d4*/ 	.word	0x000009a0


	//   ....[4]....
        /*00d8*/ 	.word	0x00000a90


	//   ....[5]....
        /*00dc*/ 	.word	0x00000bf0


	//   ....[6]....
        /*00e0*/ 	.word	0x00000d80


	//   ....[7]....
        /*00e4*/ 	.word	0x00000fc0


	//   ....[8]....
        /*00e8*/ 	.word	0x000022f0


	//   ....[9]....
        /*00ec*/ 	.word	0x00003620


	//   ....[10]....
        /*00f0*/ 	.word	0x00003af0


	//   ....[11]....
        /*00f4*/ 	.word	0x00003b20


	//   ....[12]....
        /*00f8*/ 	.word	0x00004740


	//   ....[13]....
        /*00fc*/ 	.word	0x00004950


	//----- nvinfo : EIATTR_VRC_CTA_INIT_COUNT
	.align		4
.L_43:
        /*0100*/ 	.byte	0x02, 0x4a
        /*0102*/ 	.byte	0x80
	.zero		1


	//----- nvinfo : EIATTR_SYSCALL_OFFSETS
	.align		4
        /*0104*/ 	.byte	0x04, 0x46
        /*0106*/ 	.short	(.L_45 - .L_44)


	//   ....[0]....
.L_44:
        /*0108*/ 	.word	0x000067b0


	//   ....[1]....
        /*010c*/ 	.word	0x000068a0


	//   ....[2]....
        /*0110*/ 	.word	0x00007070


	//   ....[3]....
        /*0114*/ 	.word	0x00007a40


	//   ....[4]....
        /*0118*/ 	.word	0x000083f0


	//   ....[5]....
        /*011c*/ 	.word	0x00008da0


	//----- nvinfo : EIATTR_MBARRIER_INSTR_OFFSETS
	.align		4
.L_45:
        /*0120*/ 	.byte	0x04, 0x39
        /*0122*/ 	.short	(.L_47 - .L_46)


	//   ....[0]....
.L_46:
        /*0124*/ 	.word	0x00000670
        /*0128*/ 	.word	0x000000ff
        /*012c*/ 	.word	0x00000000
        /*0130*/ 	.short	0x0100
        /*0132*/ 	.byte	0x04
	.zero		1


	//   ....[1]....
        /*0134*/ 	.word	0x00000680
        /*0138*/ 	.word	0x000000ff
        /*013c*/ 	.word	0x00000060
        /*0140*/ 	.short	0x0100
        /*0142*/ 	.byte	0x04
	.zero		1


	//   ....[2]....
        /*0144*/ 	.word	0x00000690
        /*0148*/ 	.word	0x000000ff
        /*014c*/ 	.word	0x00000008
        /*0150*/ 	.short	0x0100
        /*0152*/ 	.byte	0x04
	.zero		1


	//   ....[3]....
        /*0154*/ 	.word	0x000006a0
        /*0158*/ 	.word	0x000000ff
        /*015c*/ 	.word	0x00000068
        /*0160*/ 	.short	0x0100
        /*0162*/ 	.byte	0x04
	.zero		1


	//   ....[4]....
        /*0164*/ 	.word	0x000006b0
        /*0168*/ 	.word	0x000000ff
        /*016c*/ 	.word	0x00000010
        /*0170*/ 	.short	0x0100
        /*0172*/ 	.byte	0x04
	.zero		1


	//   ....[5]....
        /*0174*/ 	.word	0x000006c0
        /*0178*/ 	.word	0x000000ff
        /*017c*/ 	.word	0x00000070
        /*0180*/ 	.short	0x0100
        /*0182*/ 	.byte	0x04
	.zero		1


	//   ....[6]....
        /*0184*/ 	.word	0x000006d0
        /*0188*/ 	.word	0x000000ff
        /*018c*/ 	.word	0x00000018
        /*0190*/ 	.short	0x0100
        /*0192*/ 	.byte	0x04
	.zero		1


	//   ....[7]....
        /*0194*/ 	.word	0x000006e0
        /*0198*/ 	.word	0x000000ff
        /*019c*/ 	.word	0x00000078
        /*01a0*/ 	.short	0x0100
        /*01a2*/ 	.byte	0x04
	.zero		1


	//   ....[8]....
        /*01a4*/ 	.word	0x000006f0
        /*01a8*/ 	.word	0x000000ff
        /*01ac*/ 	.word	0x00000020
        /*01b0*/ 	.short	0x0100
        /*01b2*/ 	.byte	0x04
	.zero		1


	//   ....[9]....
        /*01b4*/ 	.word	0x00000700
        /*01b8*/ 	.word	0x000000ff
        /*01bc*/ 	.word	0x00000080
        /*01c0*/ 	.short	0x0100
        /*01c2*/ 	.byte	0x04
	.zero		1


	//   ....[10]....
        /*01c4*/ 	.word	0x00000710
        /*01c8*/ 	.word	0x000000ff
        /*01cc*/ 	.word	0x00000028
        /*01d0*/ 	.short	0x0100
        /*01d2*/ 	.byte	0x04
	.zero		1


	//   ....[11]....
        /*01d4*/ 	.word	0x00000720
        /*01d8*/ 	.word	0x000000ff
        /*01dc*/ 	.word	0x00000088
        /*01e0*/ 	.short	0x0100
        /*01e2*/ 	.byte	0x04
	.zero		1


	//   ....[12]....
        /*01e4*/ 	.word	0x00000730
        /*01e8*/ 	.word	0x000000ff
        /*01ec*/ 	.word	0x00000030
        /*01f0*/ 	.short	0x0100
        /*01f2*/ 	.byte	0x04
	.zero		1


	//   ....[13]....
        /*01f4*/ 	.word	0x00000740
        /*01f8*/ 	.word	0x000000ff
        /*01fc*/ 	.word	0x00000090
        /*0200*/ 	.short	0x0100
        /*0202*/ 	.byte	0x04
	.zero		1


	//   ....[14]....
        /*0204*/ 	.word	0x00000750
        /*0208*/ 	.word	0x000000ff
        /*020c*/ 	.word	0x00000038
        /*0210*/ 	.short	0x0100
        /*0212*/ 	.byte	0x04
	.zero		1


	//   ....[15]....
        /*0214*/ 	.word	0x00000760
        /*0218*/ 	.word	0x000000ff
        /*021c*/ 	.word	0x00000098
        /*0220*/ 	.short	0x0100
        /*0222*/ 	.byte	0x04
	.zero		1


	//   ....[16]....
        /*0224*/ 	.word	0x00000770
        /*0228*/ 	.word	0x000000ff
        /*022c*/ 	.word	0x00000040
        /*0230*/ 	.short	0x0100
        /*0232*/ 	.byte	0x04
	.zero		1


	//   ....[17]....
        /*0234*/ 	.word	0x00000780
        /*0238*/ 	.word	0x000000ff
        /*023c*/ 	.word	0x000000a0
        /*0240*/ 	.short	0x0100
        /*0242*/ 	.byte	0x04
	.zero		1


	//   ....[18]....
        /*0244*/ 	.word	0x00000790
        /*0248*/ 	.word	0x000000ff
        /*024c*/ 	.word	0x00000048
        /*0250*/ 	.short	0x0100
        /*0252*/ 	.byte	0x04
	.zero		1


	//   ....[19]....
        /*0254*/ 	.word	0x000007a0
        /*0258*/ 	.word	0x000000ff
        /*025c*/ 	.word	0x000000a8
        /*0260*/ 	.short	0x0100
        /*0262*/ 	.byte	0x04
	.zero		1


	//   ....[20]....
        /*0264*/ 	.word	0x000007b0
        /*0268*/ 	.word	0x000000ff
        /*026c*/ 	.word	0x00000050
        /*0270*/ 	.short	0x0100
        /*0272*/ 	.byte	0x04
	.zero		1


	//   ....[21]....
        /*0274*/ 	.word	0x000007c0
        /*0278*/ 	.word	0x000000ff
        /*027c*/ 	.word	0x000000b0
        /*0280*/ 	.short	0x0100
        /*0282*/ 	.byte	0x04
	.zero		1


	//   ....[22]....
        /*0284*/ 	.word	0x000007d0
        /*0288*/ 	.word	0x000000ff
        /*028c*/ 	.word	0x00000058
        /*0290*/ 	.short	0x0100
        /*0292*/ 	.byte	0x04
	.zero		1


	//   ....[23]....
        /*0294*/ 	.word	0x000007e0
        /*0298*/ 	.word	0x000000ff
        /*029c*/ 	.word	0x000000b8
        /*02a0*/ 	.short	0x0100
        /*02a2*/ 	.byte	0x04
	.zero		1


	//   ....[24]....
        /*02a4*/ 	.word	0x00000910
        /*02a8*/ 	.word	0x000000ff
        /*02ac*/ 	.word	0x000000c0
        /*02b0*/ 	.short	0x0100
        /*02b2*/ 	.byte	0x04
	.zero		1


	//   ....[25]....
        /*02b4*/ 	.word	0x00000920
        /*02b8*/ 	.word	0x000000ff
        /*02bc*/ 	.word	0x000000e0
        /*02c0*/ 	.short	0x0100
        /*02c2*/ 	.byte	0x04
	.zero		1


	//   ....[26]....
        /*02c4*/ 	.word	0x00000930
        /*02c8*/ 	.word	0x000000ff
        /*02cc*/ 	.word	0x000000c8
        /*02d0*/ 	.short	0x0100
        /*02d2*/ 	.byte	0x04
	.zero		1


	//   ....[27]....
        /*02d4*/ 	.word	0x00000940
        /*02d8*/ 	.word	0x000000ff
        /*02dc*/ 	.word	0x000000e8
        /*02e0*/ 	.short	0x0100
        /*02e2*/ 	.byte	0x04
	.zero		1


	//   ....[28]....
        /*02e4*/ 	.word	0x00000950
        /*02e8*/ 	.word	0x000000ff
        /*02ec*/ 	.word	0x000000d0
        /*02f0*/ 	.short	0x0100
        /*02f2*/ 	.byte	0x04
	.zero		1


	//   ....[29]....
        /*02f4*/ 	.word	0x00000960
        /*02f8*/ 	.word	0x000000ff
        /*02fc*/ 	.word	0x000000f0
        /*0300*/ 	.short	0x0100
        /*0302*/ 	.byte	0x04
	.zero		1


	//   ....[30]....
        /*0304*/ 	.word	0x00000970
        /*0308*/ 	.word	0x000000ff
        /*030c*/ 	.word	0x000000d8
        /*0310*/ 	.short	0x0100
        /*0312*/ 	.byte	0x04
	.zero		1


	//   ....[31]....
        /*0314*/ 	.word	0x00000980
        /*0318*/ 	.word	0x000000ff
        /*031c*/ 	.word	0x000000f8
        /*0320*/ 	.short	0x0100
        /*0322*/ 	.byte	0x04
	.zero		1


	//   ....[32]....
        /*0324*/ 	.word	0x00000a60
        /*0328*/ 	.word	0x000000ff
        /*032c*/ 	.word	0x00000100
        /*0330*/ 	.short	0x0100
        /*0332*/ 	.byte	0x06
	.zero		1


	//   ....[33]....
        /*0334*/ 	.word	0x00000a70
        /*0338*/ 	.word	0x000000ff
        /*033c*/ 	.word	0x00000108
        /*0340*/ 	.short	0x0100
        /*0342*/ 	.byte	0x06
	.zero		1


	//   ....[34]....
        /*0344*/ 	.word	0x00000ba0
        /*0348*/ 	.word	0x000000ff
        /*034c*/ 	.word	0x00000110
        /*0350*/ 	.short	0x0100
        /*0352*/ 	.byte	0x06
	.zero		1


	//   ....[35]....
        /*0354*/ 	.word	0x00000bb0
        /*0358*/ 	.word	0x000000ff
        /*035c*/ 	.word	0x00000120
        /*0360*/ 	.short	0x0100
        /*0362*/ 	.byte	0x06
	.zero		1


	//   ....[36]....
        /*0364*/ 	.word	0x00000bc0
        /*0368*/ 	.word	0x000000ff
        /*036c*/ 	.word	0x00000118
        /*0370*/ 	.short	0x0100
        /*0372*/ 	.byte	0x06
	.zero		1


	//   ....[37]....
        /*0374*/ 	.word	0x00000bd0
        /*0378*/ 	.word	0x000000ff
        /*037c*/ 	.word	0x00000128
        /*0380*/ 	.short	0x0100
        /*0382*/ 	.byte	0x06
	.zero		1


	//   ....[38]....
        /*0384*/ 	.word	0x00000cf0
        /*0388*/ 	.word	0x000000ff
        /*038c*/ 	.word	0x00000130
        /*0390*/ 	.short	0x0100
        /*0392*/ 	.byte	0x04
	.zero		1


	//   ....[39]....
        /*0394*/ 	.word	0x00000d00
        /*0398*/ 	.word	0x000000ff
        /*039c*/ 	.word	0x00000150
        /*03a0*/ 	.short	0x0100
        /*03a2*/ 	.byte	0x04
	.zero		1


	//   ....[40]....
        /*03a4*/ 	.word	0x00000d10
        /*03a8*/ 	.word	0x000000ff
        /*03ac*/ 	.word	0x00000138
        /*03b0*/ 	.short	0x0100
        /*03b2*/ 	.byte	0x04
	.zero		1


	//   ....[41]....
        /*03b4*/ 	.word	0x00000d20
        /*03b8*/ 	.word	0x000000ff
        /*03bc*/ 	.word	0x00000158
        /*03c0*/ 	.short	0x0100
        /*03c2*/ 	.byte	0x04
	.zero		1


	//   ....[42]....
        /*03c4*/ 	.word	0x00000d30
        /*03c8*/ 	.word	0x000000ff
        /*03cc*/ 	.word	0x00000140
        /*03d0*/ 	.short	0x0100
        /*03d2*/ 	.byte	0x04
	.zero		1


	//   ....[43]....
        /*03d4*/ 	.word	0x00000d40
        /*03d8*/ 	.word	0x000000ff
        /*03dc*/ 	.word	0x00000160
        /*03e0*/ 	.short	0x0100
        /*03e2*/ 	.byte	0x04
	.zero		1


	//   ....[44]....
        /*03e4*/ 	.word	0x00000d50
        /*03e8*/ 	.word	0x000000ff
        /*03ec*/ 	.word	0x00000148
        /*03f0*/ 	.short	0x0100
        /*03f2*/ 	.byte	0x04
	.zero		1


	//   ....[45]....
        /*03f4*/ 	.word	0x00000d60
        /*03f8*/ 	.word	0x000000ff
        /*03fc*/ 	.word	0x00000168
        /*0400*/ 	.short	0x0100
        /*0402*/ 	.byte	0x04
	.zero		1


	//   ....[46]....
        /*0404*/ 	.word	0x00000e50
        /*0408*/ 	.word	0x000000ff
        /*040c*/ 	.word	0x00000170
        /*0410*/ 	.short	0x0100
        /*0412*/ 	.byte	0x04
	.zero		1


	//   ....[47]....
        /*0414*/ 	.word	0x00000e60
        /*0418*/ 	.word	0x000000ff
        /*041c*/ 	.word	0x00000180
        /*0420*/ 	.short	0x0100
        /*0422*/ 	.byte	0x04
	.zero		1


	//   ....[48]....
        /*0424*/ 	.word	0x00000e70
        /*0428*/ 	.word	0x000000ff
        /*042c*/ 	.word	0x00000178
        /*0430*/ 	.short	0x0100
        /*0432*/ 	.byte	0x04
	.zero		1


	//   ....[49]....
        /*0434*/ 	.word	0x00000e80
        /*0438*/ 	.word	0x000000ff
        /*043c*/ 	.word	0x00000188
        /*0440*/ 	.short	0x0100
        /*0442*/ 	.byte	0x04
	.zero		1


	//   ....[50]....
        /*0444*/ 	.word	0x00000f80
        /*0448*/ 	.word	0x000000ff
        /*044c*/ 	.word	0x00000190
        /*0450*/ 	.short	0x0100
        /*0452*/ 	.byte	0x06
	.zero		1


	//   ....[51]....
        /*0454*/ 	.word	0x00001b00
        /*0458*/ 	.word	0x00000003
        /*045c*/ 	.word	0x00000180
        /*0460*/ 	.short	0x010a
        /*0462*/ 	.byte	0xff
	.zero		1


	//   ....[52]....
        /*0464*/ 	.word	0x00001b30
        /*0468*/ 	.word	0x00000003
        /*046c*/ 	.word	0x00000170
        /*0470*/ 	.short	0x0101
        /*0472*/ 	.byte	0xff
	.zero		1


	//   ....[53]....
        /*0474*/ 	.word	0x00001bf0
        /*0478*/ 	.word	0x000000ff
        /*047c*/ 	.word	0x00000060
        /*0480*/ 	.short	0x010a
        /*0482*/ 	.byte	0x04
	.zero		1


	//   ....[54]....
        /*0484*/ 	.word	0x00001cb0
        /*0488*/ 	.word	0x000000ff
        /*048c*/ 	.word	0x00000060
        /*0490*/ 	.short	0x010a
        /*0492*/ 	.byte	0x21
	.zero		1


	//   ....[55]....
        /*0494*/ 	.word	0x00001e80
        /*0498*/ 	.word	0x000000ff
        /*049c*/ 	.word	0x00000060
        /*04a0*/ 	.short	0x010a
        /*04a2*/ 	.byte	0x07
	.zero		1


	//   ....[56]....
        /*04a4*/ 	.word	0x00001f80
        /*04a8*/ 	.word	0x000000ff
        /*04ac*/ 	.word	0x00000108
        /*04b0*/ 	.short	0x0101
        /*04b2*/ 	.byte	0x06
	.zero		1


	//   ....[57]....
        /*04b4*/ 	.word	0x00001fa0
        /*04b8*/ 	.word	0x000000ff
        /*04bc*/ 	.word	0x00000060
        /*04c0*/ 	.short	0x010a
        /*04c2*/ 	.byte	0x04
	.zero		1


	//   ....[58]....
        /*04c4*/ 	.word	0x00002020
        /*04c8*/ 	.word	0x000000ff
        /*04cc*/ 	.word	0x00000060
        /*04d0*/ 	.short	0x010a
        /*04d2*/ 	.byte	0x11
	.zero		1


	//   ....[59]....
        /*04d4*/ 	.word	0x000021b0
        /*04d8*/ 	.word	0x000000ff
        /*04dc*/ 	.word	0x00000060
        /*04e0*/ 	.short	0x010a
        /*04e2*/ 	.byte	0x08
	.zero		1


	//   ....[60]....
        /*04e4*/ 	.word	0x00002320
        /*04e8*/ 	.word	0x00000003
        /*04ec*/ 	.word	0x00000110
        /*04f0*/ 	.short	0x010a
        /*04f2*/ 	.byte	0xff
	.zero		1


	//   ....[61]....
        /*04f4*/ 	.word	0x00002470
        /*04f8*/ 	.word	0x00000000
        /*04fc*/ 	.word	0x00000000
        /*0500*/ 	.short	0x0101
        /*0502*/ 	.byte	0xff
	.zero		1


	//   ....[62]....
        /*0504*/ 	.word	0x00002a20
        /*0508*/ 	.word	0x000000ff
        /*050c*/ 	.word	0x00000000
        /*0510*/ 	.short	0x010a
        /*0512*/ 	.byte	0x04
	.zero		1


	//   ....[63]....
        /*0514*/ 	.word	0x00002ab0
        /*0518*/ 	.word	0x000000ff
        /*051c*/ 	.word	0x00000000
        /*0520*/ 	.short	0x010a
        /*0522*/ 	.byte	0x05
	.zero		1


	//   ....[64]....
        /*0524*/ 	.word	0x00002b40
        /*0528*/ 	.word	0x000000ff
        /*052c*/ 	.word	0x00000000
        /*0530*/ 	.short	0x010a
        /*0532*/ 	.byte	0x05
	.zero		1


	//   ....[65]....
        /*0534*/ 	.word	0x00002bd0
        /*0538*/ 	.word	0x000000ff
        /*053c*/ 	.word	0x00000000
        /*0540*/ 	.short	0x010a
        /*0542*/ 	.byte	0x05
	.zero		1


	//   ....[66]....
        /*0544*/ 	.word	0x00002c60
        /*0548*/ 	.word	0x000000ff
        /*054c*/ 	.word	0x00000000
        /*0550*/ 	.short	0x010a
        /*0552*/ 	.byte	0x05
	.zero		1


	//   ....[67]....
        /*0554*/ 	.word	0x00002cf0
        /*0558*/ 	.word	0x000000ff
        /*055c*/ 	.word	0x00000000
        /*0560*/ 	.short	0x010a
        /*0562*/ 	.byte	0x05
	.zero		1


	//   ....[68]....
        /*0564*/ 	.word	0x00002d80
        /*0568*/ 	.word	0x000000ff
        /*056c*/ 	.word	0x00000000
        /*0570*/ 	.short	0x010a
        /*0572*/ 	.byte	0x05
	.zero		1


	//   ....[69]....
        /*0574*/ 	.word	0x00002e10
        /*0578*/ 	.word	0x000000ff
        /*057c*/ 	.word	0x00000000
        /*0580*/ 	.short	0x010a
        /*0582*/ 	.byte	0x05
	.zero		1


	//   ....[70]....
        /*0584*/ 	.word	0x00002ea0
        /*0588*/ 	.word	0x000000ff
        /*058c*/ 	.word	0x00000000
        /*0590*/ 	.short	0x010a
        /*0592*/ 	.byte	0x05
	.zero		1


	//   ....[71]....
        /*0594*/ 	.word	0x00002f30
        /*0598*/ 	.word	0x000000ff
        /*059c*/ 	.word	0x00000000
        /*05a0*/ 	.short	0x010a
        /*05a2*/ 	.byte	0x05
	.zero		1


	//   ....[72]....
        /*05a4*/ 	.word	0x00002fc0
        /*05a8*/ 	.word	0x000000ff
        /*05ac*/ 	.word	0x00000000
        /*05b0*/ 	.short	0x010a
        /*05b2*/ 	.byte	0x05
	.zero		1


	//   ....[73]....
        /*05b4*/ 	.word	0x00003060
        /*05b8*/ 	.word	0x00000000
        /*05bc*/ 	.word	0x00000000
        /*05c0*/ 	.short	0x010a
        /*05c2*/ 	.byte	0xff
	.zero		1


	//   ....[74]....
        /*05c4*/ 	.word	0x00003180
        /*05c8*/ 	.word	0x00000002
        /*05cc*/ 	.word	0x00000170
        /*05d0*/ 	.short	0x010a
        /*05d2*/ 	.byte	0xff
	.zero		1


	//   ....[75]....
        /*05d4*/ 	.word	0x000031e0
        /*05d8*/ 	.word	0x00000004
        /*05dc*/ 	.word	0x00000000
        /*05e0*/ 	.short	0x0101
        /*05e2*/ 	.byte	0xff
	.zero		1


	//   ....[76]....
        /*05e4*/ 	.word	0x00003200
        /*05e8*/ 	.word	0x000000ff
        /*05ec*/ 	.word	0x00000120
        /*05f0*/ 	.short	0x010a
        /*05f2*/ 	.byte	0x04
	.zero		1


	//   ....[77]....
        /*05f4*/ 	.word	0x00003320
        /*05f8*/ 	.word	0x00000002
        /*05fc*/ 	.word	0x00000110
        /*0600*/ 	.short	0x010a
        /*0602*/ 	.byte	0xff
	.zero		1


	//   ....[78]....
        /*0604*/ 	.word	0x00003430
        /*0608*/ 	.word	0x00000002
        /*060c*/ 	.word	0x00000000
        /*0610*/ 	.short	0x0101
        /*0612*/ 	.byte	0xff
	.zero		1


	//   ....[79]....
        /*0614*/ 	.word	0x000034c0
        /*0618*/ 	.word	0x000000ff
        /*061c*/ 	.word	0x00000120
        /*0620*/ 	.short	0x0106
        /*0622*/ 	.byte	0x04
	.zero		1


	//   ....[80]....
        /*0624*/ 	.word	0x000034e0
        /*0628*/ 	.word	0x000000ff
        /*062c*/ 	.word	0x00000120
        /*0630*/ 	.short	0x010a
        /*0632*/ 	.byte	0x04
	.zero		1


	//   ....[81]....
        /*0634*/ 	.word	0x00003570
        /*0638*/ 	.word	0x000000ff
        /*063c*/ 	.word	0x00000120
        /*0640*/ 	.short	0x0106
        /*0642*/ 	.byte	0x07
	.zero		1


	//   ....[82]....
        /*0644*/ 	.word	0x000035b0
        /*0648*/ 	.word	0x00000000
        /*064c*/ 	.word	0x00000120
        /*0650*/ 	.short	0x010a
        /*0652*/ 	.byte	0xff
	.zero		1


	//   ....[83]....
        /*0654*/ 	.word	0x000037f0
        /*0658*/ 	.word	0x000000ff
        /*065c*/ 	.word	0x00000008
        /*0660*/ 	.short	0x010a
        /*0662*/ 	.byte	0x05
	.zero		1


	//   ....[84]....
        /*0664*/ 	.word	0x00003810
        /*0668*/ 	.word	0x000000ff
        /*066c*/ 	.word	0x00000008
        /*0670*/ 	.short	0x010a
        /*0672*/ 	.byte	0x05
	.zero		1


	//   ....[85]....
        /*0674*/ 	.word	0x000039a0
        /*0678*/ 	.word	0x000000ff
        /*067c*/ 	.word	0x00000008
        /*0680*/ 	.short	0x010a
        /*0682*/ 	.byte	0x05
	.zero		1


	//   ....[86]....
        /*0684*/ 	.word	0x000039c0
        /*0688*/ 	.word	0x000000ff
        /*068c*/ 	.word	0x00000008
        /*0690*/ 	.short	0x010a
        /*0692*/ 	.byte	0x05
	.zero		1


	//   ....[87]....
        /*0694*/ 	.word	0x00003a80
        /*0698*/ 	.word	0x000000ff
        /*069c*/ 	.word	0x00000000
        /*06a0*/ 	.short	0x0101
        /*06a2*/ 	.byte	0x04
	.zero		1


	//   ....[88]....
        /*06a4*/ 	.word	0x00003dc0
        /*06a8*/ 	.word	0x00000000
        /*06ac*/ 	.word	0x00000110
        /*06b0*/ 	.short	0x010a
        /*06b2*/ 	.byte	0xff
	.zero		1


	//   ....[89]....
        /*06b4*/ 	.word	0x00003e80
        /*06b8*/ 	.word	0x00000000
        /*06bc*/ 	.word	0x00000000
        /*06c0*/ 	.short	0x0101
        /*06c2*/ 	.byte	0xff
	.zero		1


	//   ....[90]....
        /*06c4*/ 	.word	0x00003f40
        /*06c8*/ 	.word	0x000000ff
        /*06cc*/ 	.word	0x00000000
        /*06d0*/ 	.short	0x010a
        /*06d2*/ 	.byte	0x04
	.zero		1


	//   ....[91]....
        /*06d4*/ 	.word	0x00003f50
        /*06d8*/ 	.word	0x000000ff
        /*06dc*/ 	.word	0x00000150
        /*06e0*/ 	.short	0x010a
        /*06e2*/ 	.byte	0x1f
	.zero		1


	//   ....[92]....
        /*06e4*/ 	.word	0x00004000
        /*06e8*/ 	.word	0x000000ff
        /*06ec*/ 	.word	0x00000000
        /*06f0*/ 	.short	0x010a
        /*06f2*/ 	.byte	0x05
	.zero		1


	//   ....[93]....
        /*06f4*/ 	.word	0x00004130
        /*06f8*/ 	.word	0x000000ff
        /*06fc*/ 	.word	0x00000000
        /*0700*/ 	.short	0x010a
        /*0702*/ 	.byte	0x04
	.zero		1


	//   ....[94]....
        /*0704*/ 	.word	0x00004430
        /*0708*/ 	.word	0x000000ff
        /*070c*/ 	.word	0x00000000
        /*0710*/ 	.short	0x010a
        /*0712*/ 	.byte	0x04
	.zero		1


	//   ....[95]....
        /*0714*/ 	.word	0x000044c0
        /*0718*/ 	.word	0x000000ff
        /*071c*/ 	.word	0x00000000
        /*0720*/ 	.short	0x010a
        /*0722*/ 	.byte	0x05
	.zero		1


	//   ....[96]....
        /*0724*/ 	.word	0x00004550
        /*0728*/ 	.word	0x000000ff
        /*072c*/ 	.word	0x00000000
        /*0730*/ 	.short	0x010a
        /*0732*/ 	.byte	0x05
	.zero		1


	//   ....[97]....
        /*0734*/ 	.word	0x000045f0
        /*0738*/ 	.word	0x00000000
        /*073c*/ 	.word	0x00000000
        /*0740*/ 	.short	0x010a
        /*0742*/ 	.byte	0xff
	.zero		1


	//   ....[98]....
        /*0744*/ 	.word	0x00004630
        /*0748*/ 	.word	0x00000000
        /*074c*/ 	.word	0x00000000
        /*0750*/ 	.short	0x010a
        /*0752*/ 	.byte	0xff
	.zero		1


	//   ....[99]....
        /*0754*/ 	.word	0x000046a0
        /*0758*/ 	.word	0x000000ff
        /*075c*/ 	.word	0x00000000
        /*0760*/ 	.short	0x0101
        /*0762*/ 	.byte	0x04
	.zero		1


	//   ....[100]....
        /*0764*/ 	.word	0x000046e0
        /*0768*/ 	.word	0x000000ff
        /*076c*/ 	.word	0x00000190
        /*0770*/ 	.short	0x010a
        /*0772*/ 	.byte	0x1a
	.zero		1


	//   ....[101]....
        /*0774*/ 	.word	0x00004730
        /*0778*/ 	.word	0x000000ff
        /*077c*/ 	.word	0x00000000
        /*0780*/ 	.short	0x0101
        /*0782*/ 	.byte	0x04
	.zero		1


	//   ....[102]....
        /*0784*/ 	.word	0x00004c10
        /*0788*/ 	.word	0x00000008
        /*078c*/ 	.word	0x00000110
        /*0790*/ 	.short	0x010a
        /*0792*/ 	.byte	0xff
	.zero		1


	//   ....[103]....
        /*0794*/ 	.word	0x00004d80
        /*0798*/ 	.word	0x00000000
        /*079c*/ 	.word	0x00000000
        /*07a0*/ 	.short	0x0101
        /*07a2*/ 	.byte	0xff
	.zero		1


	//   ....[104]....
        /*07a4*/ 	.word	0x00005260
        /*07a8*/ 	.word	0x000000ff
        /*07ac*/ 	.word	0x00000108
        /*07b0*/ 	.short	0x010a
        /*07b2*/ 	.byte	0x15
	.zero		1


	//   ....[105]....
        /*07b4*/ 	.word	0x000053f0
        /*07b8*/ 	.word	0x000000ff
        /*07bc*/ 	.word	0x000000e0
        /*07c0*/ 	.short	0x010a
        /*07c2*/ 	.byte	0x15
	.zero		1


	//   ....[106]....
        /*07c4*/ 	.word	0x000055c0
        /*07c8*/ 	.word	0x000000ff
        /*07cc*/ 	.word	0x000000c0
        /*07d0*/ 	.short	0x010b
        /*07d2*/ 	.byte	0x15
	.zero		1


	//   ....[107]....
        /*07d4*/ 	.word	0x000055e0
        /*07d8*/ 	.word	0x000000ff
        /*07dc*/ 	.word	0x00000000
        /*07e0*/ 	.short	0x0101
        /*07e2*/ 	.byte	0x04
	.zero		1


	//   ....[108]....
        /*07e4*/ 	.word	0x000055f0
        /*07e8*/ 	.word	0x000000ff
        /*07ec*/ 	.word	0x000000e8
        /*07f0*/ 	.short	0x010a
        /*07f2*/ 	.byte	0x15
	.zero		1


	//   ....[109]....
        /*07f4*/ 	.word	0x000057a0
        /*07f8*/ 	.word	0x000000ff
        /*07fc*/ 	.word	0x000000c8
        /*0800*/ 	.short	0x010b
        /*0802*/ 	.byte	0x15
	.zero		1


	//   ....[110]....
        /*0804*/ 	.word	0x000057c0
        /*0808*/ 	.word	0x000000ff
        /*080c*/ 	.word	0x00000000
        /*0810*/ 	.short	0x0101
        /*0812*/ 	.byte	0x04
	.zero		1


	//   ....[111]....
        /*0814*/ 	.word	0x000057d0
        /*0818*/ 	.word	0x000000ff
        /*081c*/ 	.word	0x000000f0
        /*0820*/ 	.short	0x010a
        /*0822*/ 	.byte	0x15
	.zero		1


	//   ....[112]....
        /*0824*/ 	.word	0x000059a0
        /*0828*/ 	.word	0x000000ff
        /*082c*/ 	.word	0x000000d0
        /*0830*/ 	.short	0x010b
        /*0832*/ 	.byte	0x15
	.zero		1


	//   ....[113]....
        /*0834*/ 	.word	0x000059c0
        /*0838*/ 	.word	0x000000ff
        /*083c*/ 	.word	0x00000000
        /*0840*/ 	.short	0x0101
        /*0842*/ 	.byte	0x04
	.zero		1


	//   ....[114]....
        /*0844*/ 	.word	0x000059d0
        /*0848*/ 	.word	0x000000ff
        /*084c*/ 	.word	0x000000f8
        /*0850*/ 	.short	0x010a
        /*0852*/ 	.byte	0x15
	.zero		1


	//   ....[115]....
        /*0854*/ 	.word	0x00005c20
        /*0858*/ 	.word	0x000000ff
        /*085c*/ 	.word	0x000000d8
        /*0860*/ 	.short	0x010b
        /*0862*/ 	.byte	0x15
	.zero		1


	//   ....[116]....
        /*0864*/ 	.word	0x00005c30
        /*0868*/ 	.word	0x000000ff
        /*086c*/ 	.word	0x00000000
        /*0870*/ 	.short	0x0101
        /*0872*/ 	.byte	0x34
	.zero		1


	//   ....[117]....
        /*0874*/ 	.word	0x00005c60
        /*0878*/ 	.word	0x000000ff
        /*087c*/ 	.word	0x000000e0
        /*0880*/ 	.short	0x010a
        /*0882*/ 	.byte	0x15
	.zero		1


	//   ....[118]....
        /*0884*/ 	.word	0x00005c80
        /*0888*/ 	.word	0x000000ff
        /*088c*/ 	.word	0x000000e8
        /*0890*/ 	.short	0x010a
        /*0892*/ 	.byte	0x15
	.zero		1


	//   ....[119]....
        /*0894*/ 	.word	0x00005ca0
        /*0898*/ 	.word	0x000000ff
        /*089c*/ 	.word	0x000000f0
        /*08a0*/ 	.short	0x010a
        /*08a2*/ 	.byte	0x15
	.zero		1


	//   ....[120]....
        /*08a4*/ 	.word	0x00005ce0
        /*08a8*/ 	.word	0x00000000
        /*08ac*/ 	.word	0x000000f8
        /*08b0*/ 	.short	0x010a
        /*08b2*/ 	.byte	0xff
	.zero		1


	//   ....[121]....
        /*08b4*/ 	.word	0x00006040
        /*08b8*/ 	.word	0x00000003
        /*08bc*/ 	.word	0x00000110
        /*08c0*/ 	.short	0x010a
        /*08c2*/ 	.byte	0xff
	.zero		1


	//   ....[122]....
        /*08c4*/ 	.word	0x000061c0
        /*08c8*/ 	.word	0x00000000
        /*08cc*/ 	.word	0x00000000
        /*08d0*/ 	.short	0x0101
        /*08d2*/ 	.byte	0xff
	.zero		1


	//   ....[123]....
        /*08d4*/ 	.word	0x00006d30
        /*08d8*/ 	.word	0x000000ff
        /*08dc*/ 	.word	0x000000c0
        /*08e0*/ 	.short	0x010a
        /*08e2*/ 	.byte	0x2b
	.zero		1


	//   ....[124]....
        /*08e4*/ 	.word	0x00006d70
        /*08e8*/ 	.word	0x0000004b
        /*08ec*/ 	.word	0x00000130
        /*08f0*/ 	.short	0x010a
        /*08f2*/ 	.byte	0xff
	.zero		1


	//   ....[125]....
        /*08f4*/ 	.word	0x00006e60
        /*08f8*/ 	.word	0x000000ff
        /*08fc*/ 	.word	0x000000c0
        /*0900*/ 	.short	0x010a
        /*0902*/ 	.byte	0x2b
	.zero		1


	//   ....[126]....
        /*0904*/ 	.word	0x00006f50
        /*0908*/ 	.word	0x0000004b
        /*090c*/ 	.word	0x00000130
        /*0910*/ 	.short	0x010a
        /*0912*/ 	.byte	0xff
	.zero		1


	//   ....[127]....
        /*0914*/ 	.word	0x00007770
        /*0918*/ 	.word	0x00000000
        /*091c*/ 	.word	0x00000000
        /*0920*/ 	.short	0x0101
        /*0922*/ 	.byte	0xff
	.zero		1


	//   ....[128]....
        /*0924*/ 	.word	0x00007780
        /*0928*/ 	.word	0x00000003
        /*092c*/ 	.word	0x000000c0
        /*0930*/ 	.short	0x010a
        /*0932*/ 	.byte	0xff
	.zero		1


	//   ....[129]....
        /*0934*/ 	.word	0x00007860
        /*0938*/ 	.word	0x00000003
        /*093c*/ 	.word	0x000000c0
        /*0940*/ 	.short	0x010a
        /*0942*/ 	.byte	0xff
	.zero		1


	//   ....[130]....
        /*0944*/ 	.word	0x00008120
        /*0948*/ 	.word	0x0000004d
        /*094c*/ 	.word	0x00000000
        /*0950*/ 	.short	0x0101
        /*0952*/ 	.byte	0xff
	.zero		1


	//   ....[131]....
        /*0954*/ 	.word	0x00008140
        /*0958*/ 	.word	0x00000000
        /*095c*/ 	.word	0x000000c0
        /*0960*/ 	.short	0x010a
        /*0962*/ 	.byte	0xff
	.zero		1


	//   ....[132]....
        /*0964*/ 	.word	0x00008210
        /*0968*/ 	.word	0x00000000
        /*096c*/ 	.word	0x000000c0
        /*0970*/ 	.short	0x010a
        /*0972*/ 	.byte	0xff
	.zero		1


	//   ....[133]....
        /*0974*/ 	.word	0x00008ad0
        /*0978*/ 	.word	0x0000004d
        /*097c*/ 	.word	0x00000000
        /*0980*/ 	.short	0x0101
        /*0982*/ 	.byte	0xff
	.zero		1


	//   ....[134]....
        /*0984*/ 	.word	0x00008af0
        /*0988*/ 	.word	0x00000000
        /*098c*/ 	.word	0x000000c0
        /*0990*/ 	.short	0x010a
        /*0992*/ 	.byte	0xff
	.zero		1


	//   ....[135]....
        /*0994*/ 	.word	0x00008bc0
        /*0998*/ 	.word	0x00000000
        /*099c*/ 	.word	0x000000c0
        /*09a0*/ 	.short	0x010a
        /*09a2*/ 	.byte	0xff
	.zero		1


	//   ....[136]....
        /*09a4*/ 	.word	0x00008ed0
        /*09a8*/ 	.word	0x0000004b
        /*09ac*/ 	.word	0x00000000
        /*09b0*/ 	.short	0x0101
        /*09b2*/ 	.byte	0xff
	.zero		1


	//   ....[137]....
        /*09b4*/ 	.word	0x000094d0
        /*09b8*/ 	.word	0x00000002
        /*09bc*/ 	.word	0x00000000
        /*09c0*/ 	.short	0x0101
        /*09c2*/ 	.byte	0xff
	.zero		1


	//   ....[138]....
        /*09c4*/ 	.word	0x00009760
        /*09c8*/ 	.word	0x000000ff
        /*09cc*/ 	.word	0x00000000
        /*09d0*/ 	.short	0x0101
        /*09d2*/ 	.byte	0x04
	.zero		1


	//   ....[139]....
        /*09d4*/ 	.word	0x00009780
        /*09d8*/ 	.word	0x00000003
        /*09dc*/ 	.word	0x00000180
        /*09e0*/ 	.short	0x010a
        /*09e2*/ 	.byte	0xff
	.zero		1


	//   ....[140]....
        /*09e4*/ 	.word	0x000097e0
        /*09e8*/ 	.word	0x00000000
        /*09ec*/ 	.word	0x00000060
        /*09f0*/ 	.short	0x010a
        /*09f2*/ 	.byte	0xff
	.zero		1


	//   ....[141]....
        /*09f4*/ 	.word	0x00009840
        /*09f8*/ 	.word	0x00000000
        /*09fc*/ 	.word	0x00000060
        /*0a00*/ 	.short	0x010a
        /*0a02*/ 	.byte	0xff
	.zero		1


	//   ....[142]....
        /*0a04*/ 	.word	0x00009890
        /*0a08*/ 	.word	0x00000003
        /*0a0c*/ 	.word	0x00000110
        /*0a10*/ 	.short	0x010a
        /*0a12*/ 	.byte	0xff
	.zero		1


	//   ....[143]....
        /*0a14*/ 	.word	0x000098f0
        /*0a18*/ 	.word	0x00000000
        /*0a1c*/ 	.word	0x00000000
        /*0a20*/ 	.short	0x010a
        /*0a22*/ 	.byte	0xff
	.zero		1


	//   ....[144]....
        /*0a24*/ 	.word	0x00009950
        /*0a28*/ 	.word	0x00000000
        /*0a2c*/ 	.word	0x00000000
        /*0a30*/ 	.short	0x010a
        /*0a32*/ 	.byte	0xff
	.zero		1


	//   ....[145]....
        /*0a34*/ 	.word	0x000099b0
        /*0a38*/ 	.word	0x00000000
        /*0a3c*/ 	.word	0x00000000
        /*0a40*/ 	.short	0x010a
        /*0a42*/ 	.byte	0xff
	.zero		1


	//   ....[146]....
        /*0a44*/ 	.word	0x00009a10
        /*0a48*/ 	.word	0x00000000
        /*0a4c*/ 	.word	0x00000000
        /*0a50*/ 	.short	0x010a
        /*0a52*/ 	.byte	0xff
	.zero		1


	//   ....[147]....
        /*0a54*/ 	.word	0x00009a70
        /*0a58*/ 	.word	0x00000000
        /*0a5c*/ 	.word	0x00000000
        /*0a60*/ 	.short	0x010a
        /*0a62*/ 	.byte	0xff
	.zero		1


	//   ....[148]....
        /*0a64*/ 	.word	0x00009ad0
        /*0a68*/ 	.word	0x00000000
        /*0a6c*/ 	.word	0x00000000
        /*0a70*/ 	.short	0x010a
        /*0a72*/ 	.byte	0xff
	.zero		1


	//   ....[149]....
        /*0a74*/ 	.word	0x00009b30
        /*0a78*/ 	.word	0x00000000
        /*0a7c*/ 	.word	0x00000000
        /*0a80*/ 	.short	0x010a
        /*0a82*/ 	.byte	0xff
	.zero		1


	//   ....[150]....
        /*0a84*/ 	.word	0x00009b90
        /*0a88*/ 	.word	0x00000000
        /*0a8c*/ 	.word	0x00000000
        /*0a90*/ 	.short	0x010a
        /*0a92*/ 	.byte	0xff
	.zero		1


	//   ....[151]....
        /*0a94*/ 	.word	0x00009bf0
        /*0a98*/ 	.word	0x00000000
        /*0a9c*/ 	.word	0x00000000
        /*0aa0*/ 	.short	0x010a
        /*0aa2*/ 	.byte	0xff
	.zero		1


	//   ....[152]....
        /*0aa4*/ 	.word	0x00009c50
        /*0aa8*/ 	.word	0x00000000
        /*0aac*/ 	.word	0x00000000
        /*0ab0*/ 	.short	0x010a
        /*0ab2*/ 	.byte	0xff
	.zero		1


	//   ....[153]....
        /*0ab4*/ 	.word	0x00009cb0
        /*0ab8*/ 	.word	0x00000000
        /*0abc*/ 	.word	0x00000000
        /*0ac0*/ 	.short	0x010a
        /*0ac2*/ 	.byte	0xff
	.zero		1


	//   ....[154]....
        /*0ac4*/ 	.word	0x00009d00
        /*0ac8*/ 	.word	0x00000002
        /*0acc*/ 	.word	0x00000170
        /*0ad0*/ 	.short	0x010a
        /*0ad2*/ 	.byte	0xff
	.zero		1


	//   ....[155]....
        /*0ad4*/ 	.word	0x00009d60
        /*0ad8*/ 	.word	0x00000002
        /*0adc*/ 	.word	0x00000120
        /*0ae0*/ 	.short	0x010a
        /*0ae2*/ 	.byte	0xff
	.zero		1


	//   ....[156]....
        /*0ae4*/ 	.word	0x00009db0
        /*0ae8*/ 	.word	0x00000002
        /*0aec*/ 	.word	0x00000110
        /*0af0*/ 	.short	0x010a
        /*0af2*/ 	.byte	0xff
	.zero		1


	//   ....[157]....
        /*0af4*/ 	.word	0x00009e10
        /*0af8*/ 	.word	0x00000000
        /*0afc*/ 	.word	0x00000120
        /*0b00*/ 	.short	0x010a
        /*0b02*/ 	.byte	0xff
	.zero		1


	//   ....[158]....
        /*0b04*/ 	.word	0x00009e70
        /*0b08*/ 	.word	0x00000000
        /*0b0c*/ 	.word	0x00000008
        /*0b10*/ 	.short	0x010a
        /*0b12*/ 	.byte	0xff
	.zero		1


	//   ....[159]....
        /*0b14*/ 	.word	0x00009f60
        /*0b18*/ 	.word	0x00000000
        /*0b1c*/ 	.word	0x00000008
        /*0b20*/ 	.short	0x010a
        /*0b22*/ 	.byte	0xff
	.zero		1


	//   ....[160]....
        /*0b24*/ 	.word	0x00009fb0
        /*0b28*/ 	.word	0x00000000
        /*0b2c*/ 	.word	0x00000110
        /*0b30*/ 	.short	0x010a
        /*0b32*/ 	.byte	0xff
	.zero		1


	//   ....[161]....
        /*0b34*/ 	.word	0x0000a010
        /*0b38*/ 	.word	0x00000000
        /*0b3c*/ 	.word	0x00000150
        /*0b40*/ 	.short	0x010a
        /*0b42*/ 	.byte	0xff
	.zero		1


	//   ....[162]....
        /*0b44*/ 	.word	0x0000a070
        /*0b48*/ 	.word	0x00000000
        /*0b4c*/ 	.word	0x00000000
        /*0b50*/ 	.short	0x010a
        /*0b52*/ 	.byte	0xff
	.zero		1


	//   ....[163]....
        /*0b54*/ 	.word	0x0000a0d0
        /*0b58*/ 	.word	0x00000000
        /*0b5c*/ 	.word	0x00000000
        /*0b60*/ 	.short	0x010a
        /*0b62*/ 	.byte	0xff
	.zero		1


	//   ....[164]....
        /*0b64*/ 	.word	0x0000a130
        /*0b68*/ 	.word	0x00000000
        /*0b6c*/ 	.word	0x00000000
        /*0b70*/ 	.short	0x010a
        /*0b72*/ 	.byte	0xff
	.zero		1


	//   ....[165]....
        /*0b74*/ 	.word	0x0000a190
        /*0b78*/ 	.word	0x00000000
        /*0b7c*/ 	.word	0x00000000
        /*0b80*/ 	.short	0x010a
        /*0b82*/ 	.byte	0xff
	.zero		1


	//   ....[166]....
        /*0b84*/ 	.word	0x0000a1f0
        /*0b88*/ 	.word	0x00000000
        /*0b8c*/ 	.word	0x00000190
        /*0b90*/ 	.short	0x010a
        /*0b92*/ 	.byte	0xff
	.zero		1


	//   ....[167]....
        /*0b94*/ 	.word	0x0000a240
        /*0b98*/ 	.word	0x00000008
        /*0b9c*/ 	.word	0x00000110
        /*0ba0*/ 	.short	0x010a
        /*0ba2*/ 	.byte	0xff
	.zero		1


	//   ....[168]....
        /*0ba4*/ 	.word	0x0000a2a0
        /*0ba8*/ 	.word	0x00000000
        /*0bac*/ 	.word	0x00000108
        /*0bb0*/ 	.short	0x010a
        /*0bb2*/ 	.byte	0xff
	.zero		1


	//   ....[169]....
        /*0bb4*/ 	.word	0x0000a300
        /*0bb8*/ 	.word	0x00000005
        /*0bbc*/ 	.word	0x000000e0
        /*0bc0*/ 	.short	0x010a
        /*0bc2*/ 	.byte	0xff
	.zero		1


	//   ....[170]....
        /*0bc4*/ 	.word	0x0000a360
        /*0bc8*/ 	.word	0x00000005
        /*0bcc*/ 	.word	0x000000e8
        /*0bd0*/ 	.short	0x010a
        /*0bd2*/ 	.byte	0xff
	.zero		1


	//   ....[171]....
        /*0bd4*/ 	.word	0x0000a3c0
        /*0bd8*/ 	.word	0x00000005
        /*0bdc*/ 	.word	0x000000f0
        /*0be0*/ 	.short	0x010a
        /*0be2*/ 	.byte	0xff
	.zero		1


	//   ....[172]....
        /*0be4*/ 	.word	0x0000a420
        /*0be8*/ 	.word	0x00000005
        /*0bec*/ 	.word	0x000000f8
        /*0bf0*/ 	.short	0x010a
        /*0bf2*/ 	.byte	0xff
	.zero		1


	//   ....[173]....
        /*0bf4*/ 	.word	0x0000a480
        /*0bf8*/ 	.word	0x00000000
        /*0bfc*/ 	.word	0x000000e0
        /*0c00*/ 	.short	0x010a
        /*0c02*/ 	.byte	0xff
	.zero		1


	//   ....[174]....
        /*0c04*/ 	.word	0x0000a4e0
        /*0c08*/ 	.word	0x00000000
        /*0c0c*/ 	.word	0x000000e8
        /*0c10*/ 	.short	0x010a
        /*0c12*/ 	.byte	0xff
	.zero		1


	//   ....[175]....
        /*0c14*/ 	.word	0x0000a540
        /*0c18*/ 	.word	0x00000000
        /*0c1c*/ 	.word	0x000000f0
        /*0c20*/ 	.short	0x010a
        /*0c22*/ 	.byte	0xff
	.zero		1


	//   ....[176]....
        /*0c24*/ 	.word	0x0000a590
        /*0c28*/ 	.word	0x00000003
        /*0c2c*/ 	.word	0x00000110
        /*0c30*/ 	.short	0x010a
        /*0c32*/ 	.byte	0xff
	.zero		1


	//   ....[177]....
        /*0c34*/ 	.word	0x0000a5f0
        /*0c38*/ 	.word	0x00000002
        /*0c3c*/ 	.word	0x000000c0
        /*0c40*/ 	.short	0x010a
        /*0c42*/ 	.byte	0xff
	.zero		1


	//   ....[178]....
        /*0c44*/ 	.word	0x0000a640
        /*0c48*/ 	.word	0x0000004b
        /*0c4c*/ 	.word	0x00000130
        /*0c50*/ 	.short	0x010a
        /*0c52*/ 	.byte	0xff
	.zero		1


	//   ....[179]....
        /*0c54*/ 	.word	0x0000a690
        /*0c58*/ 	.word	0x00000003
        /*0c5c*/ 	.word	0x000000c0
        /*0c60*/ 	.short	0x010a
        /*0c62*/ 	.byte	0xff
	.zero		1


	//   ....[180]....
        /*0c64*/ 	.word	0x0000a6e0
        /*0c68*/ 	.word	0x00000000
        /*0c6c*/ 	.word	0x000000c0
        /*0c70*/ 	.short	0x010a
        /*0c72*/ 	.byte	0xff
	.zero		1


	//   ....[181]....
        /*0c74*/ 	.word	0x0000a730
        /*0c78*/ 	.word	0x00000000
        /*0c7c*/ 	.word	0x000000c0
        /*0c80*/ 	.short	0x010a
        /*0c82*/ 	.byte	0xff
	.zero		1


	//----- nvinfo : EIATTR_NUM_MBARRIERS
	.align		4
.L_47:
        /*0c84*/ 	.byte	0x03, 0x38
        /*0c86*/ 	.short	0x0033


	//----- nvinfo : EIATTR_EXIT_INSTR_OFFSETS
	.align		4
        /*0c88*/ 	.byte	0x04, 0x1c
        /*0c8a*/ 	.short	(.L_49 - .L_48)


	//   ....[0]....
.L_48:
        /*0c8c*/ 	.word	0x00003090


	//   ....[1]....
        /*0c90*/ 	.word	0x00003580


	//   ....[2]....
        /*0c94*/ 	.word	0x000035e0


	//   ....[3]....
        /*0c98*/ 	.word	0x00004960


	//   ....[4]....
        /*0c9c*/ 	.word	0x00005d10


	//   ....[5]....
        /*0ca0*/ 	.word	0x00005d50


	//   ....[6]....
        /*0ca4*/ 	.word	0x00009650


	//   ....[7]....
        /*0ca8*/ 	.word	0x000096d0


	//   ....[8]....
        /*0cac*/ 	.word	0x00009700


	//   ....[9]....
        /*0cb0*/ 	.word	0x00009770


	//----- nvinfo : EIATTR_MAX_THREADS
	.align		4
.L_49:
        /*0cb4*/ 	.byte	0x04, 0x05
        /*0cb6*/ 	.short	(.L_51 - .L_50)
.L_50:
        /*0cb8*/ 	.word	0x00000100
        /*0cbc*/ 	.word	0x00000001
        /*0cc0*/ 	.word	0x00000001


	//----- nvinfo : EIATTR_CRS_STACK_SIZE
	.align		4
.L_51:
        /*0cc4*/ 	.byte	0x04, 0x1e
        /*0cc6*/ 	.short	(.L_53 - .L_52)
.L_52:
        /*0cc8*/ 	.word	0x00000000


	//----- nvinfo : EIATTR_CBANK_PARAM_SIZE
	.align		4
.L_53:
        /*0ccc*/ 	.byte	0x03, 0x19
        /*0cce*/ 	.short	0x0800


	//----- nvinfo : EIATTR_PARAM_CBANK
	.align		4
        /*0cd0*/ 	.byte	0x04, 0x0a
        /*0cd2*/ 	.short	(.L_55 - .L_54)
	.align		4
.L_54:
        /*0cd4*/ 	.word	index@(.nv.constant0._ZN7cutlass13device_kernelINS_4gemm6kernel13GemmUniversalIN4cute5tupleIJiiiiEEENS1_10collective13CollectiveMmaINS1_35MainloopSm100TmaUmmaWarpSpecializedILi12ELi2ELi4ENS5_IJNS4_1CILi4EEENSA_ILi1EEESC_EEEEENS5_IJNSA_ILi128EEESF_NSA_ILi32EEEEEENS_10tfloat32_tENS5_IJlSC_lEEESI_SJ_NS4_8TiledMMAINS4_8MMA_AtomIJNS4_23SM100_MMA_TF32_2x1SM_SSISI_SI_fLi128ELi128ELNS4_4UMMA5MajorE0ELSO_0ELNSN_7ScaleInE0ELSP_0EEEEEENS4_6LayoutINS5_IJSC_SC_SC_EEENS5_IJNSA_ILi0EEESU_SU_EEEEENS5_IJNS4_10UnderscoreESX_SX_EEEEENS4_18SM100_TMA_2SM_LOADENS4_14ComposedLayoutINS4_7SwizzleILi3ELi4ELi3EEENS4_18smem_ptr_flag_bitsILi32EEENSS_INS5_IJNSA_ILi8EEESG_EEENS5_IJSG_SC_EEEEEEEvNS4_8identityENS4_28SM100_TMA_2SM_LOAD_MULTICASTES1A_vS1B_EENS_8epilogue10collective18CollectiveEpilogueINS1E_23Sm100TmaWarpSpecializedILi4ELi2ELi16ELb1ELb0EEEJNS5_IJNSA_ILi64EEESF_SG_EEENS5_IJNSS_IS1J_SC_EENSS_INS5_IJNSA_ILi16EEENSA_ILi2EEEEEENS5_IJSC_S1J_EEEEEEEESI_SJ_SI_SJ_NS1E_6fusion15FusionCallbacksIS1I_NS1S_17LinearCombinationISI_fSI_fLNS_15FloatRoundStyleE2EEES1K_S1R_JEEENS4_5SM1004TMEM4LOAD26SM100_TMEM_LOAD_32dp32b16xENS4_13SM90_TMA_LOADENS11_INS12_ILi2ELi4ELi3EEES15_NSS_INS5_IJS16_S1M_EEENS5_IJS1M_SC_EEEEEEENS4_39AutoVectorizingCopyWithAssumedAlignmentILi128EEENS4_14SM90_TMA_STOREES27_S29_S29_EEEvvEEEEvNT_6ParamsE)
        /*0cd8*/ 	.short	0x0380
        /*0cda*/ 	.short	0x0800


	//----- nvinfo : EIATTR_SW_WAR
	.align		4
.L_55:
        /*0cdc*/ 	.byte	0x04, 0x36
        /*0cde*/ 	.short	(.L_57 - .L_56)
.L_56:
        /*0ce0*/ 	.word	0x00000008
.L_57:


//--------------------- .nv.callgraph             --------------------------
	.section	.nv.callgraph,"",@"SHT_CUDA_CALLGRAPH"
	.align	4
	.sectionentsize	8
	.align		4
        /*0000*/ 	.word	0x00000000
	.align		4
        /*0004*/ 	.word	0xffffffff
	.align		4
        /*0008*/ 	.word	index@(_ZN7cutlass13device_kernelINS_4gemm6kernel13GemmUniversalIN4cute5tupleIJiiiiEEENS1_10collective13CollectiveMmaINS1_35MainloopSm100TmaUmmaWarpSpecializedILi12ELi2ELi4ENS5_IJNS4_1CILi4EEENSA_ILi1EEESC_EEEEENS5_IJNSA_ILi128EEESF_NSA_ILi32EEEEEENS_10tfloat32_tENS5_IJlSC_lEEESI_SJ_NS4_8TiledMMAINS4_8MMA_AtomIJNS4_23SM100_MMA_TF32_2x1SM_SSISI_SI_fLi128ELi128ELNS4_4UMMA5MajorE0ELSO_0ELNSN_7ScaleInE0ELSP_0EEEEEENS4_6LayoutINS5_IJSC_SC_SC_EEENS5_IJNSA_ILi0EEESU_SU_EEEEENS5_IJNS4_10UnderscoreESX_SX_EEEEENS4_18SM100_TMA_2SM_LOADENS4_14ComposedLayoutINS4_7SwizzleILi3ELi4ELi3EEENS4_18smem_ptr_flag_bitsILi32EEENSS_INS5_IJNSA_ILi8EEESG_EEENS5_IJSG_SC_EEEEEEEvNS4_8identityENS4_28SM100_TMA_2SM_LOAD_MULTICASTES1A_vS1B_EENS_8epilogue10collective18CollectiveEpilogueINS1E_23Sm100TmaWarpSpecializedILi4ELi2ELi16ELb1ELb0EEEJNS5_IJNSA_ILi64EEESF_SG_EEENS5_IJNSS_IS1J_SC_EENSS_INS5_IJNSA_ILi16EEENSA_ILi2EEEEEENS5_IJSC_S1J_EEEEEEEESI_SJ_SI_SJ_NS1E_6fusion15FusionCallbacksIS1I_NS1S_17LinearCombinationISI_fSI_fLNS_15FloatRoundStyleE2EEES1K_S1R_JEEENS4_5SM1004TMEM4LOAD26SM100_TMEM_LOAD_32dp32b16xENS4_13SM90_TMA_LOADENS11_INS12_ILi2ELi4ELi3EEES15_NSS_INS5_IJS16_S1M_EEENS5_IJS1M_SC_EEEEEEENS4_39AutoVectorizingCopyWithAssumedAlignmentILi128EEENS4_14SM90_TMA_STOREES27_S29_S29_EEEvvEEEEvNT_6ParamsE)
	.align		4
        /*000c*/ 	.word	index@(__assertfail)
	.align		4
        /*0010*/ 	.word	0x00000000
	.align		4
        /*0014*/ 	.word	0xfffffffe
	.align		4
        /*0018*/ 	.word	0x00000000
	.align		4
        /*001c*/ 	.word	0xfffffffd
	.align		4
        /*0020*/ 	.word	0x00000000
	.align		4
        /*0024*/ 	.word	0xfffffffc


//--------------------- .nv.constant4             --------------------------
	.section	.nv.constant4,"a",@progbits
	.align	8
	.align		8
.nv.constant4:
        /*0000*/ 	.dword	__assertfail
	.align		8
        /*0008*/ 	.dword	__unnamed_1
	.align		8
        /*0010*/ 	.dword	__unnamed_2
	.align		8
        /*0018*/ 	.dword	_ZN40_INTERNAL_1b131b4f_4_k_cu_a435ea6a_296124cuda3std3__45__cpo5beginE
	.align		8
        /*0020*/ 	.dword	_ZN40_INTERNAL_1b131b4f_4_k_cu_a435ea6a_296124cuda3std3__45__cpo3endE
	.align		8
        /*0028*/ 	.dword	_ZN40_INTERNAL_1b131b4f_4_k_cu_a435ea6a_296124cuda3std3__45__cpo6cbeginE
	.align		8
        /*0030*/ 	.dword	_ZN40_INTERNAL_1b131b4f_4_k_cu_a435ea6a_296124cuda3std3__45__cpo4cendE
	.align		8
        /*0038*/ 	.dword	_ZN40_INTERNAL_1b131b4f_4_k_cu_a435ea6a_296124cuda3std3__442_GLOBAL__N__1b131b4f_4_k_cu_a435ea6a_296126ignoreE
	.align		8
        /*0040*/ 	.dword	_ZN40_INTERNAL_1b131b4f_4_k_cu_a435ea6a_296124cuda3std3__419piecewise_constructE
	.align		8
        /*0048*/ 	.dword	_ZN40_INTERNAL_1b131b4f_4_k_cu_a435ea6a_296124cuda3std3__48in_placeE
	.align		8
        /*0050*/ 	.dword	_ZN40_INTERNAL_1b131b4f_4_k_cu_a435ea6a_296124cuda3std6ranges3__45__cpo4swapE
	.align		8
        /*0058*/ 	.dword	_ZN40_INTERNAL_1b131b4f_4_k_cu_a435ea6a_296124cuda3std6ranges3__45__cpo9iter_moveE
	.align		8
        /*0060*/ 	.dword	_ZN40_INTERNAL_1b131b4f_4_k_cu_a435ea6a_296124cute7productE
	.align		8
        /*0068*/ 	.dword	_ZN40_INTERNAL_1b131b4f_4_k_cu_a435ea6a_296124cute1_E
	.align		8
        /*0070*/ 	.dword	$str$25
	.align		8
        /*0078*/ 	.dword	$str$26
	.align		8
        /*0080*/ 	.dword	$str$27
	.align		8
        /*0088*/ 	.dword	$str$28


//--------------------- .text._ZN7cutlass13device_kernelINS_4gemm6kernel13GemmUniversalIN4cute5tupleIJiiiiEEENS1_10collective13CollectiveMmaINS1_35MainloopSm100TmaUmmaWarpSpecializedILi12ELi2ELi4ENS5_IJNS4_1CILi4EEENSA_ILi1EEESC_EEEEENS5_IJNSA_ILi128EEESF_NSA_ILi32EEEEEENS_10tfloat32_tENS5_IJlSC_lEEESI_SJ_NS4_8TiledMMAINS4_8MMA_AtomIJNS4_23SM100_MMA_TF32_2x1SM_SSISI_SI_fLi128ELi128ELNS4_4UMMA5MajorE0ELSO_0ELNSN_7ScaleInE0ELSP_0EEEEEENS4_6LayoutINS5_IJSC_SC_SC_EEENS5_IJNSA_ILi0EEESU_SU_EEEEENS5_IJNS4_10UnderscoreESX_SX_EEEEENS4_18SM100_TMA_2SM_LOADENS4_14ComposedLayoutINS4_7SwizzleILi3ELi4ELi3EEENS4_18smem_ptr_flag_bitsILi32EEENSS_INS5_IJNSA_ILi8EEESG_EEENS5_IJSG_SC_EEEEEEEvNS4_8identityENS4_28SM100_TMA_2SM_LOAD_MULTICASTES1A_vS1B_EENS_8epilogue10collective18CollectiveEpilogueINS1E_23Sm100TmaWarpSpecializedILi4ELi2ELi16ELb1ELb0EEEJNS5_IJNSA_ILi64EEESF_SG_EEENS5_IJNSS_IS1J_SC_EENSS_INS5_IJNSA_ILi16EEENSA_ILi2EEEEEENS5_IJSC_S1J_EEEEEEEESI_SJ_SI_SJ_NS1E_6fusion15FusionCallbacksIS1I_NS1S_17LinearCombinationISI_fSI_fLNS_15FloatRoundStyleE2EEES1K_S1R_JEEENS4_5SM1004TMEM4LOAD26SM100_TMEM_LOAD_32dp32b16xENS4_13SM90_TMA_LOADENS11_INS12_ILi2ELi4ELi3EEES15_NSS_INS5_IJS16_S1M_EEENS5_IJS1M_SC_EEEEEEENS4_39AutoVectorizingCopyWithAssumedAlignmentILi128EEENS4_14SM90_TMA_STOREES27_S29_S29_EEEvvEEEEvNT_6ParamsE --------------------------
	.section	.text._ZN7cutlass13device_kernelINS_4gemm6kernel13GemmUniversalIN4cute5tupleIJiiiiEEENS1_10collective13CollectiveMmaINS1_35MainloopSm100TmaUmmaWarpSpecializedILi12ELi2ELi4ENS5_IJNS4_1CILi4EEENSA_ILi1EEESC_EEEEENS5_IJNSA_ILi128EEESF_NSA_ILi32EEEEEENS_10tfloat32_tENS5_IJlSC_lEEESI_SJ_NS4_8TiledMMAINS4_8MMA_AtomIJNS4_23SM100_MMA_TF32_2x1SM_SSISI_SI_fLi128ELi128ELNS4_4UMMA5MajorE0ELSO_0ELNSN_7ScaleInE0ELSP_0EEEEEENS4_6LayoutINS5_IJSC_SC_SC_EEENS5_IJNSA_ILi0EEESU_SU_EEEEENS5_IJNS4_10UnderscoreESX_SX_EEEEENS4_18SM100_TMA_2SM_LOADENS4_14ComposedLayoutINS4_7SwizzleILi3ELi4ELi3EEENS4_18smem_ptr_flag_bitsILi32EEENSS_INS5_IJNSA_ILi8EEESG_EEENS5_IJSG_SC_EEEEEEEvNS4_8identityENS4_28SM100_TMA_2SM_LOAD_MULTICASTES1A_vS1B_EENS_8epilogue10collective18CollectiveEpilogueINS1E_23Sm100TmaWarpSpecializedILi4ELi2ELi16ELb1ELb0EEEJNS5_IJNSA_ILi64EEESF_SG_EEENS5_IJNSS_IS1J_SC_EENSS_INS5_IJNSA_ILi16EEENSA_ILi2EEEEEENS5_IJSC_S1J_EEEEEEEESI_SJ_SI_SJ_NS1E_6fusion15FusionCallbacksIS1I_NS1S_17LinearCombinationISI_fSI_fLNS_15FloatRoundStyleE2EEES1K_S1R_JEEENS4_5SM1004TMEM4LOAD26SM100_TMEM_LOAD_32dp32b16xENS4_13SM90_TMA_LOADENS11_INS12_ILi2ELi4ELi3EEES15_NSS_INS5_IJS16_S1M_EEENS5_IJS1M_SC_EEEEEEENS4_39AutoVectorizingCopyWithAssumedAlignmentILi128EEENS4_14SM90_TMA_STOREES27_S29_S29_EEEvvEEEEvNT_6ParamsE,"ax",@progbits
	.align	128
.text._ZN7cutlass13device_kernelINS_4gemm6kernel13GemmUniversalIN4cute5tupleIJiiiiEEENS1_10collective13CollectiveMmaINS1_35MainloopSm100TmaUmmaWarpSpecializedILi12ELi2ELi4ENS5_IJNS4_1CILi4EEENSA_ILi1EEESC_EEEEENS5_IJNSA_ILi128EEESF_NSA_ILi32EEEEEENS_10tfloat32_tENS5_IJlSC_lEEESI_SJ_NS4_8TiledMMAINS4_8MMA_AtomIJNS4_23SM100_MMA_TF32_2x1SM_SSISI_SI_fLi128ELi128ELNS4_4UMMA5MajorE0ELSO_0ELNSN_7ScaleInE0ELSP_0EEEEEENS4_6LayoutINS5_IJSC_SC_SC_EEENS5_IJNSA_ILi0EEESU_SU_EEEEENS5_IJNS4_10UnderscoreESX_SX_EEEEENS4_18SM100_TMA_2SM_LOADENS4_14ComposedLayoutINS4_7SwizzleILi3ELi4ELi3EEENS4_18smem_ptr_flag_bitsILi32EEENSS_INS5_IJNSA_ILi8EEESG_EEENS5_IJSG_SC_EEEEEEEvNS4_8identityENS4_28SM100_TMA_2SM_LOAD_MULTICASTES1A_vS1B_EENS_8epilogue10collective18CollectiveEpilogueINS1E_23Sm100TmaWarpSpecializedILi4ELi2ELi16ELb1ELb0EEEJNS5_IJNSA_ILi64EEESF_SG_EEENS5_IJNSS_IS1J_SC_EENSS_INS5_IJNSA_ILi16EEENSA_ILi2EEEEEENS5_IJSC_S1J_EEEEEEEESI_SJ_SI_SJ_NS1E_6fusion15FusionCallbacksIS1I_NS1S_17LinearCombinationISI_fSI_fLNS_15FloatRoundStyleE2EEES1K_S1R_JEEENS4_5SM1004TMEM4LOAD26SM100_TMEM_LOAD_32dp32b16xENS4_13SM90_TMA_LOADENS11_INS12_ILi2ELi4ELi3EEES15_NSS_INS5_IJS16_S1M_EEENS5_IJS1M_SC_EEEEEEENS4_39AutoVectorizingCopyWithAssumedAlignmentILi128EEENS4_14SM90_TMA_STOREES27_S29_S29_EEEvvEEEEvNT_6ParamsE:
        .type           _ZN7cutlass13device_kernelINS_4gemm6kernel13GemmUniversalIN4cute5tupleIJiiiiEEENS1_10collective13CollectiveMmaINS1_35MainloopSm100TmaUmmaWarpSpecializedILi12ELi2ELi4ENS5_IJNS4_1CILi4EEENSA_ILi1EEESC_EEEEENS5_IJNSA_ILi128EEESF_NSA_ILi32EEEEEENS_10tfloat32_tENS5_IJlSC_lEEESI_SJ_NS4_8TiledMMAINS4_8MMA_AtomIJNS4_23SM100_MMA_TF32_2x1SM_SSISI_SI_fLi128ELi128ELNS4_4UMMA5MajorE0ELSO_0ELNSN_7ScaleInE0ELSP_0EEEEEENS4_6LayoutINS5_IJSC_SC_SC_EEENS5_IJNSA_ILi0EEESU_SU_EEEEENS5_IJNS4_10UnderscoreESX_SX_EEEEENS4_18SM100_TMA_2SM_LOADENS4_14ComposedLayoutINS4_7SwizzleILi3ELi4ELi3EEENS4_18smem_ptr_flag_bitsILi32EEENSS_INS5_IJNSA_ILi8EEESG_EEENS5_IJSG_SC_EEEEEEEvNS4_8identityENS4_28SM100_TMA_2SM_LOAD_MULTICASTES1A_vS1B_EENS_8epilogue10collective18CollectiveEpilogueINS1E_23Sm100TmaWarpSpecializedILi4ELi2ELi16ELb1ELb0EEEJNS5_IJNSA_ILi64EEESF_SG_EEENS5_IJNSS_IS1J_SC_EENSS_INS5_IJNSA_ILi16EEENSA_ILi2EEEEEENS5_IJSC_S1J_EEEEEEEESI_SJ_SI_SJ_NS1E_6fusion15FusionCallbacksIS1I_NS1S_17LinearCombinationISI_fSI_fLNS_15FloatRoundStyleE2EEES1K_S1R_JEEENS4_5SM1004TMEM4LOAD26SM100_TMEM_LOAD_32dp32b16xENS4_13SM90_TMA_LOADENS11_INS12_ILi2ELi4ELi3EEES15_NSS_INS5_IJS16_S1M_EEENS5_IJS1M_SC_EEEEEEENS4_39AutoVectorizingCopyWithAssumedAlignmentILi128EEENS4_14SM90_TMA_STOREES27_S29_S29_EEEvvEEEEvNT_6ParamsE,@function
        .size           _ZN7cutlass13device_kernelINS_4gemm6kernel13GemmUniversalIN4cute5tupleIJiiiiEEENS1_10collective13CollectiveMmaINS1_35MainloopSm100TmaUmmaWarpSpecializedILi12ELi2ELi4ENS5_IJNS4_1CILi4EEENSA_ILi1EEESC_EEEEENS5_IJNSA_ILi128EEESF_NSA_ILi32EEEEEENS_10tfloat32_tENS5_IJlSC_lEEESI_SJ_NS4_8TiledMMAINS4_8MMA_AtomIJNS4_23SM100_MMA_TF32_2x1SM_SSISI_SI_fLi128ELi128ELNS4_4UMMA5MajorE0ELSO_0ELNSN_7ScaleInE0ELSP_0EEEEEENS4_6LayoutINS5_IJSC_SC_SC_EEENS5_IJNSA_ILi0EEESU_SU_EEEEENS5_IJNS4_10UnderscoreESX_SX_EEEEENS4_18SM100_TMA_2SM_LOADENS4_14ComposedLayoutINS4_7SwizzleILi3ELi4ELi3EEENS4_18smem_ptr_flag_bitsILi32EEENSS_INS5_IJNSA_ILi8EEESG_EEENS5_IJSG_SC_EEEEEEEvNS4_8identityENS4_28SM100_TMA_2SM_LOAD_MULTICASTES1A_vS1B_EENS_8epilogue10collective18CollectiveEpilogueINS1E_23Sm100TmaWarpSpecializedILi4ELi2ELi16ELb1ELb0EEEJNS5_IJNSA_ILi64EEESF_SG_EEENS5_IJNSS_IS1J_SC_EENSS_INS5_IJNSA_ILi16EEENSA_ILi2EEEEEENS5_IJSC_S1J_EEEEEEEESI_SJ_SI_SJ_NS1E_6fusion15FusionCallbacksIS1I_NS1S_17LinearCombinationISI_fSI_fLNS_15FloatRoundStyleE2EEES1K_S1R_JEEENS4_5SM1004TMEM4LOAD26SM100_TMEM_LOAD_32dp32b16xENS4_13SM90_TMA_LOADENS11_INS12_ILi2ELi4ELi3EEES15_NSS_INS5_IJS16_S1M_EEENS5_IJS1M_SC_EEEEEEENS4_39AutoVectorizingCopyWithAssumedAlignmentILi128EEENS4_14SM90_TMA_STOREES27_S29_S29_EEEvvEEEEvNT_6ParamsE,(.L_x_222 - _ZN7cutlass13device_kernelINS_4gemm6kernel13GemmUniversalIN4cute5tupleIJiiiiEEENS1_10collective13CollectiveMmaINS1_35MainloopSm100TmaUmmaWarpSpecializedILi12ELi2ELi4ENS5_IJNS4_1CILi4EEENSA_ILi1EEESC_EEEEENS5_IJNSA_ILi128EEESF_NSA_ILi32EEEEEENS_10tfloat32_tENS5_IJlSC_lEEESI_SJ_NS4_8TiledMMAINS4_8MMA_AtomIJNS4_23SM100_MMA_TF32_2x1SM_SSISI_SI_fLi128ELi128ELNS4_4UMMA5MajorE0ELSO_0ELNSN_7ScaleInE0ELSP_0EEEEEENS4_6LayoutINS5_IJSC_SC_SC_EEENS5_IJNSA_ILi0EEESU_SU_EEEEENS5_IJNS4_10UnderscoreESX_SX_EEEEENS4_18SM100_TMA_2SM_LOADENS4_14ComposedLayoutINS4_7SwizzleILi3ELi4ELi3EEENS4_18smem_ptr_flag_bitsILi32EEENSS_INS5_IJNSA_ILi8EEESG_EEENS5_IJSG_SC_EEEEEEEvNS4_8identityENS4_28SM100_TMA_2SM_LOAD_MULTICASTES1A_vS1B_EENS_8epilogue10collective18CollectiveEpilogueINS1E_23Sm100TmaWarpSpecializedILi4ELi2ELi16ELb1ELb0EEEJNS5_IJNSA_ILi64EEESF_SG_EEENS5_IJNSS_IS1J_SC_EENSS_INS5_IJNSA_ILi16EEENSA_ILi2EEEEEENS5_IJSC_S1J_EEEEEEEESI_SJ_SI_SJ_NS1E_6fusion15FusionCallbacksIS1I_NS1S_17LinearCombinationISI_fSI_fLNS_15FloatRoundStyleE2EEES1K_S1R_JEEENS4_5SM1004TMEM4LOAD26SM100_TMEM_LOAD_32dp32b16xENS4_13SM90_TMA_LOADENS11_INS12_ILi2ELi4ELi3EEES15_NSS_INS5_IJS16_S1M_EEENS5_IJS1M_SC_EEEEEEENS4_39AutoVectorizingCopyWithAssumedAlignmentILi128EEENS4_14SM90_TMA_STOREES27_S29_S29_EEEvvEEEEvNT_6ParamsE)
        .other          _ZN7cutlass13device_kernelINS_4gemm6kernel13GemmUniversalIN4cute5tupleIJiiiiEEENS1_10collective13CollectiveMmaINS1_35MainloopSm100TmaUmmaWarpSpecializedILi12ELi2ELi4ENS5_IJNS4_1CILi4EEENSA_ILi1EEESC_EEEEENS5_IJNSA_ILi128EEESF_NSA_ILi32EEEEEENS_10tfloat32_tENS5_IJlSC_lEEESI_SJ_NS4_8TiledMMAINS4_8MMA_AtomIJNS4_23SM100_MMA_TF32_2x1SM_SSISI_SI_fLi128ELi128ELNS4_4UMMA5MajorE0ELSO_0ELNSN_7ScaleInE0ELSP_0EEEEEENS4_6LayoutINS5_IJSC_SC_SC_EEENS5_IJNSA_ILi0EEESU_SU_EEEEENS5_IJNS4_10UnderscoreESX_SX_EEEEENS4_18SM100_TMA_2SM_LOADENS4_14ComposedLayoutINS4_7SwizzleILi3ELi4ELi3EEENS4_18smem_ptr_flag_bitsILi32EEENSS_INS5_IJNSA_ILi8EEESG_EEENS5_IJSG_SC_EEEEEEEvNS4_8identityENS4_28SM100_TMA_2SM_LOAD_MULTICASTES1A_vS1B_EENS_8epilogue10collective18CollectiveEpilogueINS1E_23Sm100TmaWarpSpecializedILi4ELi2ELi16ELb1ELb0EEEJNS5_IJNSA_ILi64EEESF_SG_EEENS5_IJNSS_IS1J_SC_EENSS_INS5_IJNSA_ILi16EEENSA_ILi2EEEEEENS5_IJSC_S1J_EEEEEEEESI_SJ_SI_SJ_NS1E_6fusion15FusionCallbacksIS1I_NS1S_17LinearCombinationISI_fSI_fLNS_15FloatRoundStyleE2EEES1K_S1R_JEEENS4_5SM1004TMEM4LOAD26SM100_TMEM_LOAD_32dp32b16xENS4_13SM90_TMA_LOADENS11_INS12_ILi2ELi4ELi3EEES15_NSS_INS5_IJS16_S1M_EEENS5_IJS1M_SC_EEEEEEENS4_39AutoVectorizingCopyWithAssumedAlignmentILi128EEENS4_14SM90_TMA_STOREES27_S29_S29_EEEvvEEEEvNT_6ParamsE,@"STO_CUDA_ENTRY STV_DEFAULT"
_ZN7cutlass13device_kernelINS_4gemm6kernel13GemmUniversalIN4cute5tupleIJiiiiEEENS1_10collective13CollectiveMmaINS1_35MainloopSm100TmaUmmaWarpSpecializedILi12ELi2ELi4ENS5_IJNS4_1CILi4EEENSA_ILi1EEESC_EEEEENS5_IJNSA_ILi128EEESF_NSA_ILi32EEEEEENS_10tfloat32_tENS5_IJlSC_lEEESI_SJ_NS4_8TiledMMAINS4_8MMA_AtomIJNS4_23SM100_MMA_TF32_2x1SM_SSISI_SI_fLi128ELi128ELNS4_4UMMA5MajorE0ELSO_0ELNSN_7ScaleInE0ELSP_0EEEEEENS4_6LayoutINS5_IJSC_SC_SC_EEENS5_IJNSA_ILi0EEESU_SU_EEEEENS5_IJNS4_10UnderscoreESX_SX_EEEEENS4_18SM100_TMA_2SM_LOADENS4_14ComposedLayoutINS4_7SwizzleILi3ELi4ELi3EEENS4_18smem_ptr_flag_bitsILi32EEENSS_INS5_IJNSA_ILi8EEESG_EEENS5_IJSG_SC_EEEEEEEvNS4_8identityENS4_28SM100_TMA_2SM_LOAD_MULTICASTES1A_vS1B_EENS_8epilogue10collective18CollectiveEpilogueINS1E_23Sm100TmaWarpSpecializedILi4ELi2ELi16ELb1ELb0EEEJNS5_IJNSA_ILi64EEESF_SG_EEENS5_IJNSS_IS1J_SC_EENSS_INS5_IJNSA_ILi16EEENSA_ILi2EEEEEENS5_IJSC_S1J_EEEEEEEESI_SJ_SI_SJ_NS1E_6fusion15FusionCallbacksIS1I_NS1S_17LinearCombinationISI_fSI_fLNS_15FloatRoundStyleE2EEES1K_S1R_JEEENS4_5SM1004TMEM4LOAD26SM100_TMEM_LOAD_32dp32b16xENS4_13SM90_TMA_LOADENS11_INS12_ILi2ELi4ELi3EEES15_NSS_INS5_IJS16_S1M_EEENS5_IJS1M_SC_EEEEEEENS4_39AutoVectorizingCopyWithAssumedAlignmentILi128EEENS4_14SM90_TMA_STOREES27_S29_S29_EEEvvEEEEvNT_6ParamsE:
[----:B------:R-:W1:Y:S01]  /*0000*/  LDC R1, c[0x0][0x37c] ;  /* 0x0000df00ff017b82 */ /* 0x000e620000000800 */
[----:B------:R-:W2:Y:S01]  /*0010*/  S2R R70, SR_TID.X ;  /* 0x0000000000467919 */ /* 0x000ea20000002100 */
[----:B------:R-:W3:Y:S06]  /*0020*/  LDCU.64 UR8, c[0x0][0x890] ;  /* 0x00011200ff0877ac */ /* 0x000eec0008000a00 */
[----:B------:R-:W4:Y:S01]  /*0030*/  S2UR UR47, SR_CgaCtaId ;  /* 0x00000000002f79c3 */ /* 0x000f220000008800 */
[----:B------:R-:W-:Y:S02]  /*0040*/  PRMT R56, RZ, 0x7610, R56 ;  /* 0x00007610ff387816 */ /* 0x000fe40000000038 */
[----:B------:R-:W-:Y:S01]  /*0050*/  ELECT P1, URZ, PT ;  /* 0x0000000000ff782f */ /* 0x000fe20003820000 */
[----:B---3--:R-:W-:-:S04]  /*0060*/  UISETP.NE.U32.AND UP0, UPT, UR8, URZ, UPT ;  /* 0x000000ff0800728c */ /* 0x008fc8000bf05070 */
[----:B------:R-:W-:Y:S02]  /*0070*/  UISETP.NE.AND.EX UP0, UPT, UR9, URZ, UPT, UP0 ;  /* 0x000000ff0900728c */ /* 0x000fe4000bf05300 */
[----:B----4-:R-:W-:Y:S02]  /*0080*/  ULOP3.LUT UR48, UR47, 0x1, URZ, 0xc0, !UPT ;  /* 0x000000012f307892 */ /* 0x010fe4000f8ec0ff */
[----:B------:R-:W-:Y:S01]  /*0090*/  ULOP3.LUT UR49, UR47, 0x1, URZ, 0x3c, !UPT ;  /* 0x000000012f317892 */ /* 0x000fe2000f8e3cff */
[----:B--2---:R-:W-:-:S05]  /*00a0*/  SHF.R.U32.HI R57, RZ, 0x5, R70 ;  /* 0x00000005ff397819 */ /* 0x004fca0000011646 */
[----:B------:R-:W2:Y:S02]  /*00b0*/  SHFL.IDX PT, R0, R57, RZ, 0x1f ;  /* 0x00001fff39007589 */ /* 0x000ea400000e0000 */
[----:B--2---:R-:W-:Y:S01]  /*00c0*/  R2UR UR18, R0 ;  /* 0x00000000001272ca */ /* 0x004fe200000e0000 */
[----:B-1----:R-:W-:-:S14]  /*00d0*/  BRA.U UP0, `(.L_x_0) ;  /* 0x0000000100307547 */ /* 0x002fdc000b800000 */
[----:B------:R-:W1:Y:S02]  /*00e0*/  LDCU.64 UR4, c[0x0][0x888] ;  /* 0x00011100ff0477ac */ /* 0x000e640008000a00 */
[----:B-1----:R-:W-:-:S04]  /*00f0*/  UISETP.NE.U32.AND UP0, UPT, UR4, URZ, UPT ;  /* 0x000000ff0400728c */ /* 0x002fc8000bf05070 */
[----:B------:R-:W-:-:S09]  /*0100*/  UISETP.NE.AND.EX UP0, UPT, UR5, URZ, UPT, UP0 ;  /* 0x000000ff0500728c */ /* 0x000fd2000bf05300 */
[----:B------:R-:W-:Y:S05]  /*0110*/  BRA.U !UP0, `(.L_x_1) ;  /* 0x0000000108147547 */ /* 0x000fea000b800000 */
[----:B------:R-:W1:Y:S01]  /*0120*/  LDC.64 R2, c[0x0][0x888] ;  /* 0x00022200ff027b82 */ /* 0x000e620000000a00 */
[----:B------:R-:W1:Y:S02]  /*0130*/  LDCU.64 UR4, c[0x0][0x358] ;  /* 0x00006b00ff0477ac */ /* 0x000e640008000a00 */
[----:B-1----:R1:W5:Y:S01]  /*0140*/  LDG.E R27, desc[UR4][R2.64] ;  /* 0x00000004021b7981 */ /* 0x002362000c1e1900 */
[----:B------:R-:W-:Y:S01]  /*0150*/  HFMA2 R56, -RZ, RZ, 0, 5.9604644775390625e-08 ;  /* 0x00000001ff387431 */ /* 0x000fe200000001ff */
[----:B------:R-:W-:Y:S05]  /*0160*/  BRA `(.L_x_0) ;  /* 0x00000000000c7947 */ /* 0x000fea0003800000 */
.L_x_1:
[----:B------:R-:W1:Y:S01]  /*0170*/  LDCU UR4, c[0x0][0x880] ;  /* 0x00011000ff0477ac */ /* 0x000e620008000800 */
[----:B------:R-:W-:Y:S01]  /*0180*/  HFMA2 R56, -RZ, RZ, 0, 5.9604644775390625e-08 ;  /* 0x00000001ff387431 */ /* 0x000fe200000001ff */
[----:B-1----:R-:W-:-:S07]  /*0190*/  MOV R27, UR4 ;  /* 0x00000004001b7c02 */ /* 0x002fce0008000f00 */
.L_x_0:
[----:B------:R-:W2:Y:S02]  /*01a0*/  LDCU.64 UR4, c[0x0][0x8b0] ;  /* 0x00011600ff0477ac */ /* 0x000ea40008000a00 */
[----:B--2---:R-:W-:-:S04]  /*01b0*/  UISETP.NE.U32.AND UP0, UPT, UR4, URZ, UPT ;  /* 0x000000ff0400728c */ /* 0x004fc8000bf05070 */
[----:B------:R-:W-:-:S09]  /*01c0*/  UISETP.NE.AND.EX UP0, UPT, UR5, URZ, UPT, UP0 ;  /* 0x000000ff0500728c */ /* 0x000fd2000bf05300 */
[----:B------:R-:W-:Y:S05]  /*01d0*/  BRA.U UP0, `(.L_x_2) ;  /* 0x0000000100287547 */ /* 0x000fea000b800000 */
[----:B------:R-:W2:Y:S02]  /*01e0*/  LDCU.64 UR4, c[0x0][0x8a8] ;  /* 0x00011500ff0477ac */ /* 0x000ea40008000a00 */
[----:B--2---:R-:W-:-:S04]  /*01f0*/  UISETP.NE.U32.AND UP0, UPT, UR4, URZ, UPT ;  /* 0x000000ff0400728c */ /* 0x004fc8000bf05070 */
[----:B------:R-:W-:-:S09]  /*0200*/  UISETP.NE.AND.EX UP0, UPT, UR5, URZ, UPT, UP0 ;  /* 0x000000ff0500728c */ /* 0x000fd2000bf05300 */
[----:B------:R-:W-:Y:S05]  /*0210*/  BRA.U !UP0, `(.L_x_3) ;  /* 0x0000000108107547 */ /* 0x000fea000b800000 */
[----:B------:R-:W2:Y:S01]  /*0220*/  LDC.64 R24, c[0x0][0x8a8] ;  /* 0x00022a00ff187b82 */ /* 0x000ea20000000a00 */
[----:B------:R-:W2:Y:S02]  /*0230*/  LDCU.64 UR4, c[0x0][0x358] ;  /* 0x00006b00ff0477ac */ /* 0x000ea40008000a00 */
[----:B--2---:R2:W5:Y:S01]  /*0240*/  LDG.E R24, desc[UR4][R24.64] ;  /* 0x0000000418187981 */ /* 0x004562000c1e1900 */
[----:B------:R-:W-:Y:S05]  /*0250*/  BRA `(.L_x_2) ;  /* 0x0000000000087947 */ /* 0x000fea0003800000 */
.L_x_3:
[----:B------:R-:W2:Y:S02]  /*0260*/  LDCU UR4, c[0x0][0x8a0] ;  /* 0x00011400ff0477ac */ /* 0x000ea40008000800 */
[----:B--2---:R-:W-:Y:S02]  /*0270*/  MOV R24, UR4 ;  /* 0x0000000400187c02 */ /* 0x004fe40008000f00 */
.L_x_2:
[----:B------:R-:W-:Y:S01]  /*0280*/  IMAD.U32 R0, RZ, RZ, UR18 ;  /* 0x00000012ff007e24 */ /* 0x000fe2000f8e00ff */
[----:B------:R-:W-:Y:S04]  /*0290*/  BSSY.RECONVERGENT B0, `(.L_x_4) ;  /* 0x000000c000007945 */ /* 0x000fe80003800200 */
[C---:B------:R-:W-:Y:S02]  /*02a0*/  ISETP.NE.OR P2, PT, R0.reuse, 0x1, !P1 ;  /* 0x000000010000780c */ /* 0x040fe40004f45670 */
[----:B------:R-:W-:-:S11]  /*02b0*/  ISETP.NE.OR P0, PT, R0, 0x3, !P1 ;  /* 0x000000030000780c */ /* 0x000fd60004f05670 */
[----:B------:R-:W-:Y:S05]  /*02c0*/  @P2 BRA `(.L_x_5) ;  /* 0x0000000000202947 */ /* 0x000fea0003800000 */
[----:B------:R-:W3:Y:S02]  /*02d0*/  LDCU.64 UR4, c[0x0][0x348] ;  /* 0x00006900ff0477ac */ /* 0x000ee40008000a00 */
[----:B---3--:R-:W-:Y:S02]  /*02e0*/  UIADD3 UR6, UP1, UPT, UR4, 0x80, URZ ;  /* 0x0000008004067890 */ /* 0x008fe4000ff3e0ff */
[----:B------:R-:W-:Y:S02]  /*02f0*/  UIADD3 UR4, UP0, UPT, UR4, 0x180, URZ ;  /* 0x0000018004047890 */ /* 0x000fe4000ff1e0ff */
[----:B------:R-:W-:Y:S02]  /*0300*/  UIADD3.X UR7, UPT, UPT, URZ, UR5, URZ, UP1, !UPT ;  /* 0x00000005ff077290 */ /* 0x000fe40008ffe4ff */
[----:B------:R-:W-:-:S07]  /*0310*/  UIADD3.X UR5, UPT, UPT, URZ, UR5, URZ, UP0, !UPT ;  /* 0x00000005ff057290 */ /* 0x000fce00087fe4ff */
[----:B------:R3:W-:Y:S02]  /*0320*/  UTMACCTL.PF [UR6] ;  /* 0x00000000060079b9 */ /* 0x0007e40008040000 */
[----:B------:R3:W-:Y:S02]  /*0330*/  UTMACCTL.PF [UR4] ;  /* 0x00000000040079b9 */ /* 0x0007e40008040000 */
[----:B---3--:R-:W-:Y:S01]  /*0340*/  NOP ;  /* 0x0000000000007918 */ /* 0x008fe20000000000 */
.L_x_5:
[----:B------:R-:W-:Y:S05]  /*0350*/  BSYNC.RECONVERGENT B0 ;  /* 0x0000000000007941 */ /* 0x000fea0003800200 */
.L_x_4:
[----:B------:R-:W-:Y:S04]  /*0360*/  BSSY.RECONVERGENT B0, `(.L_x_6) ;  /* 0x000000a000007945 */ /* 0x000fe80003800200 */
        /* <DEDUP_REMOVED lines=9> */
.L_x_7:
[----:B------:R-:W-:Y:S05]  /*0400*/  BSYNC.RECONVERGENT B0 ;  /* 0x0000000000007941 */ /* 0x000fea0003800200 */
.L_x_6:
[----:B------:R-:W3:Y:S01]  /*0410*/  LDCU.64 UR4, c[0x0][0x888] ;  /* 0x00011100ff0477ac */ /* 0x000ee20008000a00 */
[----:B------:R-:W-:Y:S02]  /*0420*/  UISETP.EQ.U32.AND UP2, UPT, UR8, URZ, UPT ;  /* 0x000000ff0800728c */ /* 0x000fe4000bf42070 */
[----:B------:R-:W-:Y:S02]  /*0430*/  UPLOP3.LUT UP4, UPT, UPT, UPT, UPT, 0x80, 0x8 ;  /* 0x000000000008789c */ /* 0x000fe40003f8f070 */
[----:B---3--:R-:W-:-:S04]  /*0440*/  UISETP.NE.U32.AND UP0, UPT, UR4, URZ, UPT ;  /* 0x000000ff0400728c */ /* 0x008fc8000bf05070 */
[----:B------:R-:W-:-:S04]  /*0450*/  UISETP.NE.AND.EX UP1, UPT, UR5, URZ, UPT, UP0 ;  /* 0x000000ff0500728c */ /* 0x000fc8000bf25300 */
[----:B------:R-:W-:-:S04]  /*0460*/  UISETP.EQ.OR.EX UP3, UPT, UR9, URZ, !UP1, UP2 ;  /* 0x000000ff0900728c */ /* 0x000fc8000cf62720 */
[----:B------:R-:W-:-:S06]  /*0470*/  UP2UR UR4, UPR, URZ, 0x8 ;  /* 0x00000008ff047883 */ /* 0x000fcc0008000000 */
[----:B------:R-:W-:Y:S01]  /*0480*/  MOV R59, UR4 ;  /* 0x00000004003b7c02 */ /* 0x000fe20008000f00 */
[----:B------:R-:W-:Y:S06]  /*0490*/  BRA.U !UP3, `(.L_x_8) ;  /* 0x000000010b207547 */ /* 0x000fec000b800000 */
[----:B------:R-:W-:Y:S01]  /*04a0*/  UISETP.NE.U32.AND UP2, UPT, UR8, URZ, UPT ;  /* 0x000000ff0800728c */ /* 0x000fe2000bf45070 */
[----:B-----5:R-:W-:Y:S01]  /*04b0*/  FSETP.NEU.AND P0, PT, R27, RZ, PT ;  /* 0x000000ff1b00720b */ /* 0x020fe20003f0d000 */
[----:B------:R-:W-:Y:S02]  /*04c0*/  USEL UR4, URZ, 0xffffffff, UP1 ;  /* 0xffffffffff047887 */ /* 0x000fe40008800000 */
[----:B------:R-:W-:-:S10]  /*04d0*/  UISETP.NE.AND.EX UP2, UPT, UR9, URZ, UPT, UP2 ;  /* 0x000000ff0900728c */ /* 0x000fd4000bf45320 */
[----:B------:R-:W-:Y:S01]  /*04e0*/  VOTEU.ANY UP0, P0 ;  /* 0x0000000000ff7886 */ /* 0x000fe20000000100 */
[----:B------:R-:W-:-:S04]  /*04f0*/  @!UP2 USEL UR4, URZ, 0xffffffff, UP0 ;  /* 0xffffffffff04a887 */ /* 0x000fc80008000000 */
[----:B------:R-:W-:-:S04]  /*0500*/  ULOP3.LUT UR4, UR4, 0x1, URZ, 0xc0, !UPT ;  /* 0x0000000104047892 */ /* 0x000fc8000f8ec0ff */
[----:B------:R-:W-:-:S11]  /*0510*/  UISETP.NE.U32.AND UP4, UPT, UR4, 0x1, UPT ;  /* 0x000000010400788c */ /* 0x000fd6000bf85070 */
.L_x_8:
[----:B------:R-:W3:Y:S01]  /*0520*/  SHFL.IDX PT, R0, R57, RZ, 0x1f ;  /* 0x00001fff39007589 */ /* 0x000ee200000e0000 */
[----:B------:R-:W-:-:S04]  /*0530*/  UISETP.NE.AND UP0, UPT, UR18, 0x2, UPT ;  /* 0x000000021200788c */ /* 0x000fc8000bf05270 */
[----:B------:R-:W-:Y:S02]  /*0540*/  UISETP.EQ.AND UP2, UPT, UR48, URZ, !UP0 ;  /* 0x000000ff3000728c */ /* 0x000fe4000c742270 */
[----:B------:R-:W-:-:S04]  /*0550*/  USEL UR55, URZ, 0x1, UP0 ;  /* 0x00000001ff377887 */ /* 0x000fc80008000000 */
[----:B------:R-:W-:Y:S02]  /*0560*/  PLOP3.LUT P3, PT, P1, PT, UP2, 0x80, 0x8 ;  /* 0x000000000008781c */ /* 0x000fe40000f6f028 */
[----:B---3--:R-:W-:-:S13]  /*0570*/  ISETP.NE.AND P0, PT, R0, RZ, PT ;  /* 0x000000ff0000720c */ /* 0x008fda0003f05270 */
[----:B------:R-:W-:Y:S05]  /*0580*/  @P0 BRA `(.L_x_9) ;  /* 0x0000000000a00947 */ /* 0x000fea0003800000 */
[----:B------:R-:W-:Y:S01]  /*0590*/  ELECT P0, URZ, PT ;  /* 0x0000000000ff782f */ /* 0x000fe20003800000 */
[----:B------:R-:W-:-:S12]  /*05a0*/  BSSY.RECONVERGENT B0, `(.L_x_9) ;  /* 0x0000026000007945 */ /* 0x000fd80003800200 */
[----:B------:R-:W-:Y:S05]  /*05b0*/  @!P0 BRA `(.L_x_10) ;  /* 0x0000000000908947 */ /* 0x000fea0003800000 */
[----:B------:R-:W-:Y:S01]  /*05c0*/  UMOV UR4, 0x400 ;  /* 0x0000040000047882 */ /* 0x000fe20000000000 */
[----:B------:R-:W-:Y:S01]  /*05d0*/  UMOV UR8, 0x1 ;  /* 0x0000000100087882 */ /* 0x000fe20000000000 */
[----:B------:R-:W-:Y:S01]  /*05e0*/  UMOV UR6, 0x2 ;  /* 0x0000000200067882 */ /* 0x000fe20000000000 */
[----:B------:R-:W-:Y:S02]  /*05f0*/  ULEA UR4, UR47, UR4, 0x18 ;  /* 0x000000042f047291 */ /* 0x000fe4000f8ec0ff */
[----:B------:R-:W-:-:S04]  /*0600*/  UIADD3 UR8, UPT, UPT, -UR8, 0x100000, URZ ;  /* 0x0010000008087890 */ /* 0x000fc8000fffe1ff */
[----:B------:R-:W-:Y:S02]  /*0610*/  USHF.L.U32 UR9, UR8, 0xb, URZ ;  /* 0x0000000b08097899 */ /* 0x000fe400080006ff */
[----:B------:R-:W-:Y:S02]  /*0620*/  USHF.L.U32 UR8, UR8, 0x1, URZ ;  /* 0x0000000108087899 */ /* 0x000fe400080006ff */
[----:B------:R-:W-:-:S04]  /*0630*/  UIADD3 UR6, UPT, UPT, -UR6, 0x100000, URZ ;  /* 0x0010000006067890 */ /* 0x000fc8000fffe1ff */
[----:B------:R-:W-:Y:S02]  /*0640*/  USHF.L.U32 UR7, UR6, 0xb, URZ ;  /* 0x0000000b06077899 */ /* 0x000fe400080006ff */
[----:B------:R-:W-:Y:S01]  /*0650*/  USHF.L.U32 UR6, UR6, 0x1, URZ ;  /* 0x0000000106067899 */ /* 0x000fe200080006ff */
[----:B------:R-:W3:Y:S03]  /*0660*/  FENCE.VIEW.ASYNC.S ;  /* 0x00000000000073c6 */ /* 0x000ee60000000000 */
[----:B---3--:R3:W4:Y:S08]  /*0670*/  SYNCS.EXCH.64 URZ, [UR4], UR8 ;  /* 0x0000000804ff75b2 */ /* 0x0087300008000100 */
[----:B------:R3:W1:Y:S01]  /*0680*/  SYNCS.EXCH.64 URZ, [UR4+0x60], UR6 ;  /* 0x0000600604ff75b2 */ /* 0x0006620008000100 */
        /* <DEDUP_REMOVED lines=21> */
[----:B------:R3:W1:Y:S02]  /*07e0*/  SYNCS.EXCH.64 URZ, [UR4+0xb8], UR6 ;  /* 0x0000b80604ff75b2 */ /* 0x0006640008000100 */
[----:B---34-:R-:W-:Y:S01]  /*07f0*/  NOP ;  /* 0x0000000000007918 */ /* 0x018fe20000000000 */
.L_x_10:
[----:B------:R-:W-:Y:S05]  /*0800*/  BSYNC.RECONVERGENT B0 ;  /* 0x0000000000007941 */ /* 0x000fea0003800200 */
.L_x_9:
[----:B------:R-:W3:Y:S01]  /*0810*/  SHFL.IDX PT, R0, R57, RZ, 0x1f ;  /* 0x00001fff39007589 */ /* 0x000ee200000e0000 */
[----:B------:R-:W-:Y:S01]  /*0820*/  NOP ;  /* 0x0000000000007918 */ /* 0x000fe20000000000 */
[----:B---3--:R-:W-:-:S13]  /*0830*/  ISETP.NE.AND P0, PT, R0, 0x1, PT ;  /* 0x000000010000780c */ /* 0x008fda0003f05270 */
[----:B------:R-:W-:Y:S05]  /*0840*/  @P0 BRA `(.L_x_11) ;  /* 0x0000000000540947 */ /* 0x000fea0003800000 */
        /* <DEDUP_REMOVED lines=10> */
[----:B------:R-:W-:Y:S01]  /*08f0*/  ELECT P0, URZ, PT ;  /* 0x0000000000ff782f */ /* 0x000fe20003800000 */
[----:B------:R-:W3:Y:S02]  /*0900*/  FENCE.VIEW.ASYNC.S ;  /* 0x00000000000073c6 */ /* 0x000ee40000000000 */
[----:B---3--:R3:W4:Y:S08]  /*0910*/  SYNCS.EXCH.64 URZ, [UR4+0xc0], UR8 ;  /* 0x0000c00804ff75b2 */ /* 0x0087300008000100 */
[----:B------:R3:W1:Y:S01]  /*0920*/  SYNCS.EXCH.64 URZ, [UR4+0xe0], UR6 ;  /* 0x0000e00604ff75b2 */ /* 0x0006620008000100 */
[----:B------:R3:W1:Y:S01]  /*0930*/  SYNCS.EXCH.64 URZ, [UR4+0xc8], UR8 ;  /* 0x0000c80804ff75b2 */ /* 0x0006620008000100 */
[----:B------:R3:W1:Y:S01]  /*0940*/  SYNCS.EXCH.64 URZ, [UR4+0xe8], UR6 ;  /* 0x0000e80604ff75b2 */ /* 0x0006620008000100 */
[----:B------:R3:W1:Y:S01]  /*0950*/  SYNCS.EXCH.64 URZ, [UR4+0xd0], UR8 ;  /* 0x0000d00804ff75b2 */ /* 0x0006620008000100 */
[----:B------:R3:W1:Y:S01]  /*0960*/  SYNCS.EXCH.64 URZ, [UR4+0xf0], UR6 ;  /* 0x0000f00604ff75b2 */ /* 0x0006620008000100 */
[----:B------:R3:W1:Y:S01]  /*0970*/  SYNCS.EXCH.64 URZ, [UR4+0xd8], UR8 ;  /* 0x0000d80804ff75b2 */ /* 0x0006620008000100 */
[----:B------:R3:W1:Y:S01]  /*0980*/  SYNCS.EXCH.64 URZ, [UR4+0xf8], UR6 ;  /* 0x0000f80604ff75b2 */ /* 0x0006620008000100 */
[----:B------:R-:W-:Y:S01]  /*0990*/  NOP ;  /* 0x0000000000007918 */ /* 0x000fe20000000000 */
.L_x_11:
[----:B------:R-:W2:Y:S01]  /*09a0*/  SHFL.IDX PT, R0, R57, RZ, 0x1f ;  /* 0x00001fff39007589 */ /* 0x000ea200000e0000 */
[----:B------:R-:W-:Y:S01]  /*09b0*/  NOP ;  /* 0x0000000000007918 */ /* 0x000fe20000000000 */
[----:B--2---:R-:W-:-:S13]  /*09c0*/  ISETP.NE.AND P0, PT, R0, 0x3, PT ;  /* 0x000000030000780c */ /* 0x004fda0003f05270 */
[----:B------:R-:W-:Y:S05]  /*09d0*/  @P0 BRA `(.L_x_12) ;  /* 0x00000000002c0947 */ /* 0x000fea0003800000 */
[----:B---3--:R-:W-:Y:S01]  /*09e0*/  UMOV UR6, 0x400 ;  /* 0x0000040000067882 */ /* 0x008fe20000000000 */
[----:B------:R-:W-:Y:S01]  /*09f0*/  UMOV UR4, 0x20 ;  /* 0x0000002000047882 */ /* 0x000fe20000000000 */
[----:B------:R-:W-:Y:S02]  /*0a00*/  ULEA UR6, UR47, UR6, 0x18 ;  /* 0x000000062f067291 */ /* 0x000fe4000f8ec0ff */
[----:B------:R-:W-:-:S04]  /*0a10*/  UIADD3 UR4, UPT, UPT, -UR4, 0x100000, URZ ;  /* 0x0010000004047890 */ /* 0x000fc8000fffe1ff */
[----:B------:R-:W-:Y:S02]  /*0a20*/  USHF.L.U32 UR5, UR4, 0xb, URZ ;  /* 0x0000000b04057899 */ /* 0x000fe400080006ff */
[----:B------:R-:W-:Y:S01]  /*0a30*/  USHF.L.U32 UR4, UR4, 0x1, URZ ;  /* 0x0000000104047899 */ /* 0x000fe200080006ff */
[----:B------:R-:W-:Y:S01]  /*0a40*/  ELECT P0, URZ, PT ;  /* 0x0000000000ff782f */ /* 0x000fe20003800000 */
[----:B------:R-:W2:Y:S10]  /*0a50*/  FENCE.VIEW.ASYNC.S ;  /* 0x00000000000073c6 */ /* 0x000eb40000000000 */
[----:B--2---:R2:W3:Y:S01]  /*0a60*/  SYNCS.EXCH.64 URZ, [UR6+0x100], UR4 ;  /* 0x0001000406ff75b2 */ /* 0x0044e20008000100 */
[----:B------:R2:W1:Y:S01]  /*0a70*/  SYNCS.EXCH.64 URZ, [UR6+0x108], UR4 ;  /* 0x0001080406ff75b2 */ /* 0x0004620008000100 */
[----:B------:R-:W-:Y:S01]  /*0a80*/  NOP ;  /* 0x0000000000007918 */ /* 0x000fe20000000000 */
.L_x_12:
[----:B------:R-:W4:Y:S01]  /*0a90*/  SHFL.IDX PT, R0, R57, RZ, 0x1f ;  /* 0x00001fff39007589 */ /* 0x000f2200000e0000 */
[----:B------:R-:W-:Y:S01]  /*0aa0*/  NOP ;  /* 0x0000000000007918 */ /* 0x000fe20000000000 */
[----:B----4-:R-:W-:-:S13]  /*0ab0*/  ISETP.NE.AND P0, PT, R0, 0x4, PT ;  /* 0x000000040000780c */ /* 0x010fda0003f05270 */
[----:B------:R-:W-:Y:S05]  /*0ac0*/  @P0 BRA `(.L_x_13) ;  /* 0x0000000000480947 */ /* 0x000fea0003800000 */
[----:B--23--:R-:W-:Y:S01]  /*0ad0*/  UMOV UR4, 0x3a0 ;  /* 0x000003a000047882 */ /* 0x00cfe20000000000 */
[----:B------:R-:W-:Y:S01]  /*0ae0*/  UMOV UR6, 0x400 ;  /* 0x0000040000067882 */ /* 0x000fe20000000000 */
[----:B------:R-:W-:Y:S01]  /*0af0*/  USEL UR4, UR4, 0x320, UP4 ;  /* 0x0000032004047887 */ /* 0x000fe2000a000000 */
        /* <DEDUP_REMOVED lines=9> */
[----:B------:R-:W2:Y:S02]  /*0b90*/  FENCE.VIEW.ASYNC.S ;  /* 0x00000000000073c6 */ /* 0x000ea40000000000 */
[----:B--2---:R4:W2:Y:S08]  /*0ba0*/  SYNCS.EXCH.64 URZ, [UR6+0x110], UR8 ;  /* 0x0001100806ff75b2 */ /* 0x0048b00008000100 */
[----:B------:R4:W3:Y:S01]  /*0bb0*/  SYNCS.EXCH.64 URZ, [UR6+0x120], UR4 ;  /* 0x0001200406ff75b2 */ /* 0x0008e20008000100 */
[----:B------:R4:W1:Y:S01]  /*0bc0*/  SYNCS.EXCH.64 URZ, [UR6+0x118], UR8 ;  /* 0x0001180806ff75b2 */ /* 0x0008620008000100 */
[----:B------:R4:W1:Y:S02]  /*0bd0*/  SYNCS.EXCH.64 URZ, [UR6+0x128], UR4 ;  /* 0x0001280406ff75b2 */ /* 0x0008640008000100 */
[----:B----4-:R-:W-:Y:S01]  /*0be0*/  NOP ;  /* 0x0000000000007918 */ /* 0x010fe20000000000 */
.L_x_13:
[----:B------:R-:W4:Y:S01]  /*0bf0*/  SHFL.IDX PT, R0, R57, RZ, 0x1f ;  /* 0x00001fff39007589 */ /* 0x000f2200000e0000 */
[----:B------:R-:W-:Y:S01]  /*0c00*/  NOP ;  /* 0x0000000000007918 */ /* 0x000fe20000000000 */
[----:B----4-:R-:W-:-:S13]  /*0c10*/  ISETP.NE.AND P0, PT, R0, 0x5, PT ;  /* 0x000000050000780c */ /* 0x010fda0003f05270 */
[----:B------:R-:W-:Y:S05]  /*0c20*/  @P0 BRA `(.L_x_14) ;  /* 0x0000000000540947 */ /* 0x000fea0003800000 */
[----:B--23--:R-:W-:Y:S01]  /*0c30*/  UMOV UR4, 0x400 ;  /* 0x0000040000047882 */ /* 0x00cfe20000000000 */
        /* <DEDUP_REMOVED lines=14> */
[----:B------:R4:W1:Y:S01]  /*0d20*/  SYNCS.EXCH.64 URZ, [UR4+0x158], UR8 ;  /* 0x0001580804ff75b2 */ /* 0x0008620008000100 */
[----:B------:R4:W1:Y:S01]  /*0d30*/  SYNCS.EXCH.64 URZ, [UR4+0x140], UR6 ;  /* 0x0001400604ff75b2 */ /* 0x0008620008000100 */
[----:B------:R4:W1:Y:S01]  /*0d40*/  SYNCS.EXCH.64 URZ, [UR4+0x160], UR8 ;  /* 0x0001600804ff75b2 */ /* 0x0008620008000100 */
[----:B------:R4:W1:Y:S01]  /*0d50*/  SYNCS.EXCH.64 URZ, [UR4+0x148], UR6 ;  /* 0x0001480604ff75b2 */ /* 0x0008620008000100 */
[----:B------:R4:W1:Y:S02]  /*0d60*/  SYNCS.EXCH.64 URZ, [UR4+0x168], UR8 ;  /* 0x0001680804ff75b2 */ /* 0x0008640008000100 */
[----:B----4-:R-:W-:Y:S01]  /*0d70*/  NOP ;  /* 0x0000000000007918 */ /* 0x010fe20000000000 */
.L_x_14:
[----:B------:R-:W4:Y:S01]  /*0d80*/  SHFL.IDX PT, R0, R57, RZ, 0x1f ;  /* 0x00001fff39007589 */ /* 0x000f2200000e0000 */
[----:B------:R-:W-:Y:S01]  /*0d90*/  ISETP.NE.OR P1, PT, RZ, UR18, !P1 ;  /* 0x00000012ff007c0c */ /* 0x000fe2000cf25670 */
[----:B------:R-:W-:Y:S01]  /*0da0*/  NOP ;  /* 0x0000000000007918 */ /* 0x000fe20000000000 */
[----:B----4-:R-:W-:-:S13]  /*0db0*/  ISETP.NE.AND P0, PT, R0, 0x3, PT ;  /* 0x000000030000780c */ /* 0x010fda0003f05270 */
[----:B------:R-:W-:Y:S05]  /*0dc0*/  @P0 BRA `(.L_x_15) ;  /* 0x0000000000340947 */ /* 0x000fea0003800000 */
[----:B--23--:R-:W-:Y:S01]  /*0dd0*/  UMOV UR4, 0x400 ;  /* 0x0000040000047882 */ /* 0x00cfe20000000000 */
[----:B------:R-:W-:Y:S01]  /*0de0*/  UMOV UR6, 0x20 ;  /* 0x0000002000067882 */ /* 0x000fe20000000000 */
[----:B------:R-:W-:Y:S02]  /*0df0*/  ULEA UR4, UR47, UR4, 0x18 ;  /* 0x000000042f047291 */ /* 0x000fe4000f8ec0ff */
[----:B------:R-:W-:-:S04]  /*0e00*/  UIADD3 UR6, UPT, UPT, -UR6, 0x100000, URZ ;  /* 0x0010000006067890 */ /* 0x000fc8000fffe1ff */
[----:B------:R-:W-:Y:S02]  /*0e10*/  USHF.L.U32 UR7, UR6, 0xb, URZ ;  /* 0x0000000b06077899 */ /* 0x000fe400080006ff */
[----:B------:R-:W-:Y:S01]  /*0e20*/  USHF.L.U32 UR6, UR6, 0x1, URZ ;  /* 0x0000000106067899 */ /* 0x000fe200080006ff */
[----:B------:R-:W-:Y:S01]  /*0e30*/  ELECT P0, URZ, PT ;  /* 0x0000000000ff782f */ /* 0x000fe20003800000 */
[----:B------:R-:W2:Y:S10]  /*0e40*/  FENCE.VIEW.ASYNC.S ;  /* 0x00000000000073c6 */ /* 0x000eb40000000000 */
[----:B--2---:R4:W2:Y:S01]  /*0e50*/  SYNCS.EXCH.64 URZ, [UR4+0x170], UR6 ;  /* 0x0001700604ff75b2 */ /* 0x0048a20008000100 */
[----:B------:R4:W3:Y:S01]  /*0e60*/  SYNCS.EXCH.64 URZ, [UR4+0x180], UR6 ;  /* 0x0001800604ff75b2 */ /* 0x0008e20008000100 */
[----:B------:R4:W1:Y:S01]  /*0e70*/  SYNCS.EXCH.64 URZ, [UR4+0x178], UR6 ;  /* 0x0001780604ff75b2 */ /* 0x0008620008000100 */
[----:B------:R4:W1:Y:S02]  /*0e80*/  SYNCS.EXCH.64 URZ, [UR4+0x188], UR6 ;  /* 0x0001880604ff75b2 */ /* 0x0008640008000100 */
[----:B----4-:R-:W-:Y:S01]  /*0e90*/  NOP ;  /* 0x0000000000007918 */ /* 0x010fe20000000000 */
.L_x_15:
[----:B------:R-:W-:Y:S01]  /*0ea0*/  VOTEU.ALL UP0, P1 ;  /* 0x0000000000ff7886 */ /* 0x000fe20000800000 */
[----:B--23--:R-:W-:Y:S01]  /*0eb0*/  UMOV UR4, 0x20 ;  /* 0x0000002000047882 */ /* 0x00cfe20000000000 */
[----:B------:R-:W2:Y:S01]  /*0ec0*/  LDCU UR7, c[0x0][0x36c] ;  /* 0x00006d80ff0777ac */ /* 0x000ea20008000800 */
[----:B------:R-:W-:Y:S01]  /*0ed0*/  NOP ;  /* 0x0000000000007918 */ /* 0x000fe20000000000 */
[----:B------:R-:W-:Y:S01]  /*0ee0*/  LOP3.LUT R0, R70, 0x1f, RZ, 0xc0, !PT ;  /* 0x0000001f46007812 */ /* 0x000fe200078ec0ff */
[----:B------:R-:W-:Y:S01]  /*0ef0*/  @!UP0 UMOV UR6, 0x400 ;  /* 0x0000040000068882 */ /* 0x000fe20000000000 */
[----:B------:R-:W-:-:S04]  /*0f00*/  @!UP0 UIADD3 UR4, UPT, UPT, -UR4, 0x100000, URZ ;  /* 0x0010000004048890 */ /* 0x000fc8000fffe1ff */
[----:B------:R-:W-:Y:S02]  /*0f10*/  @!UP0 USHF.L.U32 UR5, UR4, 0xb, URZ ;  /* 0x0000000b04058899 */ /* 0x000fe400080006ff */
[----:B------:R-:W-:Y:S02]  /*0f20*/  @!UP0 USHF.L.U32 UR4, UR4, 0x1, URZ ;  /* 0x0000000104048899 */ /* 0x000fe400080006ff */
[----:B------:R-:W-:Y:S01]  /*0f30*/  @!UP0 ULEA UR6, UR47, UR6, 0x18 ;  /* 0x000000062f068291 */ /* 0x000fe2000f8ec0ff */
[----:B------:R-:W-:Y:S01]  /*0f40*/  VOTEU.ALL UP0, P1 ;  /* 0x0000000000ff7886 */ /* 0x000fe20000800000 */
[----:B------:R-:W-:Y:S02]  /*0f50*/  UISETP.NE.AND UP5, UPT, UR18, URZ, UPT ;  /* 0x000000ff1200728c */ /* 0x000fe4000bfa5270 */
[----:B--2---:R-:W-:Y:S01]  /*0f60*/  UISETP.EQ.U32.AND UP6, UPT, UR7, 0x1, UPT ;  /* 0x000000010700788c */ /* 0x004fe2000bfc2070 */
[----:B------:R-:W2:Y:S07]  /*0f70*/  FENCE.VIEW.ASYNC.S ;  /* 0x00000000000073c6 */ /* 0x000eae0000000000 */
[----:B--2---:R2:W3:Y:S01]  /*0f80*/  @!UP0 SYNCS.EXCH.64 URZ, [UR6+0x190], UR4 ;  /* 0x0001900406ff85b2 */ /* 0x0044e20008000100 */
[----:B------:R-:W-:Y:S05]  /*0f90*/  BRA.U !UP6, `(.L_x_16) ;  /* 0x000000010e087547 */ /* 0x000fea000b800000 */
[----:B-1-3--:R-:W-:Y:S01]  /*0fa0*/  UCGABAR_ARV ;  /* 0x00000000000079c7 */ /* 0x00afe20008000000 */
[----:B------:R-:W-:Y:S05]  /*0fb0*/  BRA `(.L_x_17) ;  /* 0x0000000000047947 */ /* 0x000fea0003800000 */
.L_x_16:
[----:B-1-3--:R-:W-:Y:S01]  /*0fc0*/  NOP ;  /* 0x0000000000007918 */ /* 0x00afe20000000000 */
.L_x_17:
[----:B------:R-:W1:Y:S01]  /*0fd0*/  S2UR UR31, SR_CTAID.X ;  /* 0x00000000001f79c3 */ /* 0x000e620000002500 */
[----:B------:R-:W-:-:S05]  /*0fe0*/  CS2R.32 R58, SR_CgaSize ;  /* 0x00000000003a7805 */ /* 0x000fca0000008a00 */
[----:B------:R-:W-:-:S05]  /*0ff0*/  IMAD R58, R58, -0xa0, RZ ;  /* 0xffffff603a3a7824 */ /* 0x000fca00078e02ff */
[----:B--2---:R-:W-:-:S14]  /*1000*/  R2UR UR5, R58 ;  /* 0x000000003a0572ca */ /* 0x004fdc00000e0000 */
[----:B------:R-:W2:Y:S01]  /*1010*/  LDCU UR5, c[0x0][UR5+0x2b0] ;  /* 0x00005600050577ac */ /* 0x000ea20008000800 */
[----:B------:R-:W-:-:S05]  /*1020*/  CS2R.32 R58, SR_CgaSize ;  /* 0x00000000003a7805 */ /* 0x000fca0000008a00 */
[----:B------:R-:W-:-:S05]  /*1030*/  IMAD R58, R58, -0xa0, RZ ;  /* 0xffffff603a3a7824 */ /* 0x000fca00078e02ff */
[----:B------:R-:W-:-:S14]  /*1040*/  R2UR UR4, R58 ;  /* 0x000000003a0472ca */ /* 0x000fdc00000e0000 */
[----:B------:R-:W3:Y:S01]  /*1050*/  LDCU UR4, c[0x0][UR4+0x2b4] ;  /* 0x00005680040477ac */ /* 0x000ee20008000800 */
[----:B------:R-:W4:Y:S01]  /*1060*/  S2UR UR30, SR_CTAID.Y ;  /* 0x00000000001e79c3 */ /* 0x000f220000002600 */
[----:B------:R-:W-:-:S05]  /*1070*/  CS2R.32 R58, SR_CgaSize ;  /* 0x00000000003a7805 */ /* 0x000fca0000008a00 */
[----:B------:R-:W-:-:S05]  /*1080*/  IMAD R58, R58, -0xa0, RZ ;  /* 0xffffff603a3a7824 */ /* 0x000fca00078e02ff */
[----:B------:R-:W-:-:S14]  /*1090*/  R2UR UR7, R58 ;  /* 0x000000003a0772ca */ /* 0x000fdc00000e0000 */
[----:B------:R-:W3:Y:S01]  /*10a0*/  LDCU UR7, c[0x0][UR7+0x2a4] ;  /* 0x00005480070777ac */ /* 0x000ee20008000800 */
[----:B------:R-:W-:-:S05]  /*10b0*/  CS2R.32 R58, SR_CgaSize ;  /* 0x00000000003a7805 */ /* 0x000fca0000008a00 */
[----:B------:R-:W-:-:S05]  /*10c0*/  IMAD R58, R58, -0xa0, RZ ;  /* 0xffffff603a3a7824 */ /* 0x000fca00078e02ff */
[----:B------:R-:W-:-:S14]  /*10d0*/  R2UR UR63, R58 ;  /* 0x000000003a3f72ca */ /* 0x000fdc00000e0000 */
[----:B------:R-:W3:Y:S01]  /*10e0*/  LDCU UR63, c[0x0][UR63+0x2a0] ;  /* 0x000054003f3f77ac */ /* 0x000ee20008000800 */
[----:B------:R-:W-:Y:S01]  /*10f0*/  UISETP.GT.U32.AND UP0, UPT, UR48, 0xffff, UPT ;  /* 0x0000ffff3000788c */ /* 0x000fe2000bf04070 */
[----:B------:R-:W3:Y:S01]  /*1100*/  LDCU UR19, c[0x0][0xb24] ;  /* 0x00016480ff1377ac */ /* 0x000ee20008000800 */
[----:B------:R-:W3:Y:S01]  /*1110*/  LDCU UR45, c[0x0][0xb24] ;  /* 0x00016480ff2d77ac */ /* 0x000ee20008000800 */
[----:B-1----:R-:W-:Y:S01]  /*1120*/  I2FP.F32.U32 R3, UR31 ;  /* 0x0000001f00037c45 */ /* 0x002fe20008201000 */
[----:B------:R-:W1:Y:S04]  /*1130*/  LDCU UR23, c[0x0][0xb30] ;  /* 0x00016600ff1777ac */ /* 0x000e680008000800 */
[----:B--2---:R-:W-:Y:S01]  /*1140*/  FMUL R3, R3, UR5 ;  /* 0x0000000503037c20 */ /* 0x004fe20008400000 */
[----:B------:R-:W-:Y:S01]  /*1150*/  USHF.L.U32 UR24, UR47, 0x9, URZ ;  /* 0x000000092f187899 */ /* 0x000fe200080006ff */
[----:B----4-:R-:W-:Y:S01]  /*1160*/  I2FP.F32.U32 R2, UR30 ;  /* 0x0000001e00027c45 */ /* 0x010fe20008201000 */
[----:B------:R-:W-:-:S03]  /*1170*/  USHF.L.U32 UR46, UR31, 0x6, URZ ;  /* 0x000000061f2e7899 */ /* 0x000fc600080006ff */
[----:B------:R-:W2:Y:S01]  /*1180*/  F2I.U32.TRUNC.NTZ R3, R3 ;  /* 0x0000000300037305 */ /* 0x000ea2000020f000 */
[----:B------:R-:W-:Y:S01]  /*1190*/  USEL UR21, UR48, 0xffff, !UP0 ;  /* 0x0000ffff30157887 */ /* 0x000fe2000c000000 */
[----:B---3--:R-:W-:-:S06]  /*11a0*/  FMUL R2, R2, UR4 ;  /* 0x0000000402027c20 */ /* 0x008fcc0008400000 */
[----:B------:R-:W3:Y:S01]  /*11b0*/  F2I.U32.TRUNC.NTZ R2, R2 ;  /* 0x0000000200027305 */ /* 0x000ee2000020f000 */
[----:B--2---:R-:W-:Y:S02]  /*11c0*/  R2UR UR4, R3 ;  /* 0x00000000030472ca */ /* 0x004fe400000e0000 */
[----:B------:R-:W-:Y:S02]  /*11d0*/  PRMT R3, RZ, 0x7610, R3 ;  /* 0x00007610ff037816 */ /* 0x000fe40000000003 */
[----:B---3--:R-:W-:Y:S02]  /*11e0*/  R2UR UR6, R2 ;  /* 0x00000000020672ca */ /* 0x008fe400000e0000 */
[----:B------:R-:W-:-:S07]  /*11f0*/  PRMT R2, RZ, 0x7610, R2 ;  /* 0x00007610ff027816 */ /* 0x000fce0000000002 */
[----:B------:R-:W-:-:S04]  /*1200*/  UIADD3 UR5, UPT, UPT, -UR4, URZ, URZ ;  /* 0x000000ff04057290 */ /* 0x000fc8000fffe1ff */
[----:B------:R-:W-:Y:S02]  /*1210*/  UIMAD UR63, UR63, UR5, UR31 ;  /* 0x000000053f3f72a4 */ /* 0x000fe4000f8e021f */
[----:B------:R-:W-:-:S04]  /*1220*/  UIADD3 UR4, UPT, UPT, -UR6, URZ, URZ ;  /* 0x000000ff06047290 */ /* 0x000fc8000fffe1ff */
[----:B------:R-:W-:-:S06]  /*1230*/  UIMAD UR4, UR7, UR4, UR30 ;  /* 0x00000004070472a4 */ /* 0x000fcc000f8e021e */
[----:B------:R-:W-:Y:S01]  /*1240*/  IMAD.U32 R58, RZ, RZ, UR4 ;  /* 0x00000004ff3a7e24 */ /* 0x000fe2000f8e00ff */
[----:B-1----:R-:W-:Y:S06]  /*1250*/  BRA.U UP5, `(.L_x_18) ;  /* 0x0000000105407547 */ /* 0x002fec000b800000 */
[----:B------:R-:W-:Y:S01]  /*1260*/  R2UR UR4, R58 ;  /* 0x000000003a0472ca */ /* 0x000fe200000e0000 */
[----:B------:R-:W-:-:S12]  /*1270*/  ULOP3.LUT UR7, UR63, 0xfffffffe, URZ, 0xc0, !UPT ;  /* 0xfffffffe3f077892 */ /* 0x000fd8000f8ec0ff */
[----:B------:R-:W-:Y:S02]  /*1280*/  UISETP.NE.AND UP0, UPT, UR4, URZ, UPT ;  /* 0x000000ff0400728c */ /* 0x000fe4000bf05270 */
[----:B------:R-:W-:Y:S02]  /*1290*/  ULOP3.LUT UR4, UR63, 0x2, URZ, 0x3c, !UPT ;  /* 0x000000023f047892 */ /* 0x000fe4000f8e3cff */
[----:B------:R-:W-:Y:S02]  /*12a0*/  UISETP.GT.U32.AND UP2, UPT, UR63, 0x1, UP0 ;  /* 0x000000013f00788c */ /* 0x000fe40008744070 */
[----:B------:R-:W-:Y:S02]  /*12b0*/  UISETP.GT.U32.AND UP0, UPT, UR4, 0x1, UP0 ;  /* 0x000000010400788c */ /* 0x000fe40008704070 */
[----:B------:R-:W-:Y:S02]  /*12c0*/  USEL UR5, URZ, 0x2, UP2 ;  /* 0x00000002ff057887 */ /* 0x000fe40009000000 */
[----:B------:R-:W-:-:S02]  /*12d0*/  USEL UR6, URZ, 0x1, UP2 ;  /* 0x00000001ff067887 */ /* 0x000fc40009000000 */
[----:B------:R-:W-:Y:S02]  /*12e0*/  USEL UR4, URZ, 0x4, UP0 ;  /* 0x00000004ff047887 */ /* 0x000fe40008000000 */
[----:B------:R-:W-:Y:S02]  /*12f0*/  USEL UR8, URZ, 0x8, UP0 ;  /* 0x00000008ff087887 */ /* 0x000fe40008000000 */
[----:B------:R-:W-:-:S03]  /*1300*/  UIADD3 UR4, UPT, UPT, UR4, UR5, UR6 ;  /* 0x0000000504047290 */ /* 0x000fc6000fffe006 */
[----:B------:R-:W-:Y:S01]  /*1310*/  UMOV UR5, 0x3 ;  /* 0x0000000300057882 */ /* 0x000fe20000000000 */
[----:B------:R-:W-:Y:S02]  /*1320*/  UIADD3 UR4, UPT, UPT, UR4, UR8, URZ ;  /* 0x0000000804047290 */ /* 0x000fe4000fffe0ff */
[----:B------:R-:W-:-:S04]  /*1330*/  USHF.L.U32 UR5, UR5, UR7, URZ ;  /* 0x0000000705057299 */ /* 0x000fc800080006ff */
[----:B------:R-:W-:Y:S02]  /*1340*/  MOV R3, UR4 ;  /* 0x0000000400037c02 */ /* 0x000fe40008000f00 */
[----:B------:R-:W-:-:S07]  /*1350*/  IMAD.U32 R2, RZ, RZ, UR5 ;  /* 0x00000005ff027e24 */ /* 0x000fce000f8e00ff */
.L_x_18:
[----:B------:R-:W1:Y:S01]  /*1360*/  S2UR UR36, SR_CTAID.Z ;  /* 0x00000000002479c3 */ /* 0x000e620000002700 */
[----:B------:R-:W-:Y:S01]  /*1370*/  UISETP.GE.AND UP0, UPT, UR19, 0x1, UPT ;  /* 0x000000011300788c */ /* 0x000fe2000bf06270 */
[----:B------:R-:W-:-:S08]  /*1380*/  UMOV UR25, 0x5 ;  /* 0x0000000500197882 */ /* 0x000fd00000000000 */
[----:B------:R-:W-:Y:S05]  /*1390*/  BRA.U !UP0, `(.L_x_19) ;  /* 0x0000000108d07547 */ /* 0x000fea000b800000 */
[----:B------:R-:W2:Y:S01]  /*13a0*/  LDCU.128 UR12, c[0x0][0xb10] ;  /* 0x00016200ff0c77ac */ /* 0x000ea20008000c00 */
[----:B------:R-:W3:Y:S01]  /*13b0*/  LDCU UR6, c[0x0][0x370] ;  /* 0x00006e00ff0677ac */ /* 0x000ee20008000800 */
[----:B------:R-:W4:Y:S01]  /*13c0*/  LDCU UR7, c[0x0][0x374] ;  /* 0x00006e80ff0777ac */ /* 0x000f220008000800 */
[----:B------:R-:W1:Y:S01]  /*13d0*/  LDCU UR20, c[0x0][0xb0c] ;  /* 0x00016180ff1477ac */ /* 0x000e620008000800 */
[----:B------:R-:W1:Y:S01]  /*13e0*/  LDCU UR22, c[0x0][0xb20] ;  /* 0x00016400ff1677ac */ /* 0x000e620008000800 */
[----:B------:R-:W1:Y:S01]  /*13f0*/  LDCU.64 UR8, c[0x0][0xb28] ;  /* 0x00016500ff0877ac */ /* 0x000e620008000a00 */
[----:B--2---:R-:W-:Y:S02]  /*1400*/  UISETP.NE.AND UP3, UPT, UR14, 0x1, UPT ;  /* 0x000000010e00788c */ /* 0x004fe4000bf65270 */
[----:B----4-:R-:W-:Y:S02]  /*1410*/  UIMAD.WIDE.U32 UR10, UR7, UR15, URZ ;  /* 0x0000000f070a72a5 */ /* 0x010fe4000f8e00ff */
[----:B---3--:R-:W-:-:S02]  /*1420*/  UIMAD.WIDE.U32 UR16, UR6, UR12, URZ ;  /* 0x0000000c061072a5 */ /* 0x008fc4000f8e00ff */
[----:B-1----:R-:W-:Y:S02]  /*1430*/  UISETP.NE.AND UP0, UPT, UR20, 0x1, UPT ;  /* 0x000000011400788c */ /* 0x002fe4000bf05270 */
[----:B------:R-:W-:Y:S01]  /*1440*/  UIMAD.WIDE.U32 UR4, UR31, UR12, URZ ;  /* 0x0000000c1f0472a5 */ /* 0x000fe2000f8e00ff */
[----:B------:R-:W-:Y:S02]  /*1450*/  UMOV UR10, UR11 ;  /* 0x0000000b000a7c82 */ /* 0x000fe40008000000 */
[----:B------:R-:W-:Y:S01]  /*1460*/  UMOV UR16, UR17 ;  /* 0x0000001100107c82 */ /* 0x000fe20008000000 */
[----:B------:R-:W-:Y:S02]  /*1470*/  @UP3 USHF.R.U32.HI UR7, URZ, UR22, UR10 ;  /* 0x00000016ff073299 */ /* 0x000fe4000801160a */
[----:B------:R-:W-:Y:S02]  /*1480*/  UISETP.NE.AND UP2, UPT, UR19, 0x1, UPT ;  /* 0x000000011300788c */ /* 0x000fe4000bf45270 */
[----:B------:R-:W-:-:S02]  /*1490*/  USHF.R.U32.HI UR5, URZ, UR13, UR5 ;  /* 0x0000000dff057299 */ /* 0x000fc40008011605 */
[----:B------:R-:W-:Y:S02]  /*14a0*/  @UP0 USHF.R.U32.HI UR6, URZ, UR13, UR16 ;  /* 0x0000000dff060299 */ /* 0x000fe40008011610 */
[----:B------:R-:W-:Y:S02]  /*14b0*/  UIMAD.WIDE.U32 UR12, UR30, UR15, URZ ;  /* 0x0000000f1e0c72a5 */ /* 0x000fe4000f8e00ff */
[----:B------:R-:W-:Y:S02]  /*14c0*/  UIMAD.WIDE.U32 UR10, UR7, UR8, URZ ;  /* 0x00000008070a72a5 */ /* 0x000fe4000f8e00ff */
[----:B------:R-:W-:Y:S02]  /*14d0*/  UIMAD.WIDE.U32 UR16, UR6, UR8, URZ ;  /* 0x00000008061072a5 */ /* 0x000fe4000f8e00ff */
[----:B------:R-:W-:Y:S01]  /*14e0*/  USEL UR5, UR31, UR5, !UP0 ;  /* 0x000000051f057287 */ /* 0x000fe2000c000000 */
[----:B------:R-:W-:Y:S02]  /*14f0*/  UMOV UR4, UR13 ;  /* 0x0000000d00047c82 */ /* 0x000fe40008000000 */
[----:B------:R-:W-:Y:S01]  /*1500*/  UMOV UR10, UR11 ;  /* 0x0000000b000a7c82 */ /* 0x000fe20008000000 */
[----:B------:R-:W-:-:S02]  /*1510*/  USHF.R.U32.HI UR4, URZ, UR22, UR4 ;  /* 0x00000016ff047299 */ /* 0x000fc40008011604 */
[----:B------:R-:W-:Y:S01]  /*1520*/  @UP2 USHF.R.U32.HI UR7, URZ, UR9, UR10 ;  /* 0x00000009ff072299 */ /* 0x000fe2000801160a */
[----:B------:R-:W-:Y:S01]  /*1530*/  UMOV UR16, UR17 ;  /* 0x0000001100107c82 */ /* 0x000fe20008000000 */
[----:B------:R-:W-:Y:S02]  /*1540*/  USEL UR4, UR30, UR4, !UP3 ;  /* 0x000000041e047287 */ /* 0x000fe4000d800000 */
[----:B------:R-:W-:Y:S02]  /*1550*/  @UP2 USHF.R.U32.HI UR6, URZ, UR9, UR16 ;  /* 0x00000009ff062299 */ /* 0x000fe40008011610 */
[----:B------:R-:W-:Y:S02]  /*1560*/  UIMAD UR7, UR7, UR19, URZ ;  /* 0x00000013070772a4 */ /* 0x000fe4000f8e02ff */
[----:B------:R-:W-:Y:S02]  /*1570*/  UIMAD UR12, UR6, UR19, URZ ;  /* 0x00000013060c72a4 */ /* 0x000fe4000f8e02ff */
[----:B------:R-:W-:-:S02]  /*1580*/  UISETP.GE.AND UP0, UPT, UR4, UR7, UPT ;  /* 0x000000070400728c */ /* 0x000fc4000bf06270 */
[----:B------:R-:W-:Y:S02]  /*1590*/  UIMAD.WIDE.U32 UR10, UR4, UR8, URZ ;  /* 0x00000008040a72a5 */ /* 0x000fe4000f8e00ff */
[----:B------:R-:W-:Y:S02]  /*15a0*/  UISETP.GE.OR UP0, UPT, UR5, UR12, UP0 ;  /* 0x0000000c0500728c */ /* 0x000fe40008706670 */
[----:B------:R-:W-:Y:S02]  /*15b0*/  UIMAD.WIDE.U32 UR12, UR5, UR8, URZ ;  /* 0x00000008050c72a5 */ /* 0x000fe4000f8e00ff */
[----:B------:R-:W-:Y:S01]  /*15c0*/  UIADD3 UR10, UPT, UPT, -UR4, URZ, URZ ;  /* 0x000000ff040a7290 */ /* 0x000fe2000fffe1ff */
[----:B------:R-:W-:Y:S01]  /*15d0*/  UMOV UR8, UR11 ;  /* 0x0000000b00087c82 */ /* 0x000fe20008000000 */
[----:B------:R-:W-:Y:S02]  /*15e0*/  UIADD3 UR11, UPT, UPT, -UR5, URZ, URZ ;  /* 0x000000ff050b7290 */ /* 0x000fe4000fffe1ff */
[----:B------:R-:W-:-:S03]  /*15f0*/  USHF.R.U32.HI UR8, URZ, UR9, UR8 ;  /* 0x00000009ff087299 */ /* 0x000fc60008011608 */
[----:B------:R-:W-:Y:S01]  /*1600*/  @!UP0 UMOV UR7, UR13 ;  /* 0x0000000d00078c82 */ /* 0x000fe20008000000 */
[----:B------:R-:W-:Y:S02]  /*1610*/  UIMAD UR30, UR14, UR10, UR30 ;  /* 0x0000000a0e1e72a4 */ /* 0x000fe4000f8e021e */
[----:B------:R-:W-:Y:S02]  /*1620*/  USEL UR8, UR4, UR8, !UP2 ;  /* 0x0000000804087287 */ /* 0x000fe4000d000000 */
[----:B------:R-:W-:Y:S02]  /*1630*/  @!UP0 USHF.R.U32.HI UR7, URZ, UR9, UR7 ;  /* 0x00000009ff078299 */ /* 0x000fe40008011607 */
[----:B------:R-:W-:Y:S02]  /*1640*/  UIADD3 UR9, UPT, UPT, -UR8, URZ, URZ ;  /* 0x000000ff08097290 */ /* 0x000fe4000fffe1ff */
[----:B------:R-:W-:Y:S02]  /*1650*/  @!UP0 USEL UR7, UR5, UR7, !UP2 ;  /* 0x0000000705078287 */ /* 0x000fe4000d000000 */
[----:B------:R-:W-:-:S02]  /*1660*/  UIMAD UR9, UR19, UR9, UR4 ;  /* 0x00000009130972a4 */ /* 0x000fc4000f8e0204 */
[----:B------:R-:W-:Y:S02]  /*1670*/  @!UP0 UIADD3 UR8, UPT, UPT, UR8, -UR7, URZ ;  /* 0x8000000708088290 */ /* 0x000fe4000fffe0ff */
[----:B------:R-:W-:Y:S02]  /*1680*/  @!UP0 UIMAD UR6, UR9, UR6, UR7 ;  /* 0x00000006090682a4 */ /* 0x000fe4000f8e0207 */
[----:B------:R-:W-:Y:S02]  /*1690*/  @!UP0 UIMAD UR4, UR8, UR19, UR5 ;  /* 0x00000013080482a4 */ /* 0x000fe4000f8e0205 */
[----:B------:R-:W-:Y:S02]  /*16a0*/  UIMAD UR31, UR20, UR11, UR31 ;  /* 0x0000000b141f72a4 */ /* 0x000fe4000f8e021f */
[----:B------:R-:W-:Y:S01]  /*16b0*/  UIMAD UR30, UR4, UR14, UR30 ;  /* 0x0000000e041e72a4 */ /* 0x000fe2000f8e021e */
[----:B------:R-:W-:Y:S02]  /*16c0*/  @!UP0 UMOV UR5, UR6 ;  /* 0x0000000600058c82 */ /* 0x000fe40008000000 */
[----:B------:R-:W-:-:S12]  /*16d0*/  UIMAD UR31, UR5, UR20, UR31 ;  /* 0x00000014051f72a4 */ /* 0x000fd8000f8e021f */
.L_x_19:
[----:B------:R-:W-:Y:S02]  /*16e0*/  UISETP.NE.AND UP2, UPT, UR23, 0x1, UPT ;  /* 0x000000011700788c */ /* 0x000fe4000bf45270 */
[----:B------:R-:W-:Y:S02]  /*16f0*/  ULOP3.LUT UR21, UR21, 0xffff, URZ, 0xc0, !UPT ;  /* 0x0000ffff15157892 */ /* 0x000fe4000f8ec0ff */
[----:B------:R-:W-:Y:S02]  /*1700*/  UISETP.NE.AND UP0, UPT, UR18, 0x2, UPT ;  /* 0x000000021200788c */ /* 0x000fe4000bf05270 */
[----:B------:R-:W-:Y:S02]  /*1710*/  ULOP3.LUT UR24, UR24, 0x400, URZ, 0xc0, !UPT ;  /* 0x0000040018187892 */ /* 0x000fe4000f8ec0ff */
[----:B------:R-:W-:Y:S02]  /*1720*/  ULOP3.LUT UR46, UR46, 0x40, URZ, 0xc0, !UPT ;  /* 0x000000402e2e7892 */ /* 0x000fe4000f8ec0ff */
[----:B------:R-:W-:Y:S01]  /*1730*/  USHF.L.U32 UR21, UR25, UR21, URZ ;  /* 0x0000001519157299 */ /* 0x000fe200080006ff */
[----:B------:R-:W-:Y:S11]  /*1740*/  BRA.U UP2, `(.L_x_20) ;  /* 0x0000000102407547 */ /* 0x000ff6000b800000 */
[----:B------:R-:W2:Y:S01]  /*1750*/  LDCU.128 UR8, c[0x0][0xb10] ;  /* 0x00016200ff0877ac */ /* 0x000ea20008000c00 */
[----:B------:R-:W3:Y:S01]  /*1760*/  LDCU UR12, c[0x0][0xb0c] ;  /* 0x00016180ff0c77ac */ /* 0x000ee20008000800 */
[----:B------:R-:W4:Y:S01]  /*1770*/  LDCU UR13, c[0x0][0xb20] ;  /* 0x00016400ff0d77ac */ /* 0x000f220008000800 */
[----:B--2---:R-:W-:Y:S02]  /*1780*/  UIMAD.WIDE.U32 UR4, UR31, UR8, URZ ;  /* 0x000000081f0472a5 */ /* 0x004fe4000f8e00ff */
[----:B------:R-:W-:Y:S02]  /*1790*/  UIMAD.WIDE.U32 UR6, UR30, UR11, URZ ;  /* 0x0000000b1e0672a5 */ /* 0x000fe4000f8e00ff */
[----:B---3--:R-:W-:Y:S02]  /*17a0*/  UISETP.NE.AND UP2, UPT, UR12, 0x1, UPT ;  /* 0x000000010c00788c */ /* 0x008fe4000bf45270 */
[----:B------:R-:W-:-:S03]  /*17b0*/  USHF.R.U32.HI UR5, URZ, UR9, UR5 ;  /* 0x00000009ff057299 */ /* 0x000fc60008011605 */
[----:B------:R-:W-:Y:S01]  /*17c0*/  UMOV UR4, UR7 ;  /* 0x0000000700047c82 */ /* 0x000fe20008000000 */
[----:B------:R-:W-:Y:S02]  /*17d0*/  USEL UR5, UR31, UR5, !UP2 ;  /* 0x000000051f057287 */ /* 0x000fe4000d000000 */
[----:B------:R-:W-:Y:S02]  /*17e0*/  UISETP.NE.AND UP2, UPT, UR10, 0x1, UPT ;  /* 0x000000010a00788c */ /* 0x000fe4000bf45270 */
[----:B----4-:R-:W-:-:S04]  /*17f0*/  USHF.R.U32.HI UR4, URZ, UR13, UR4 ;  /* 0x0000000dff047299 */ /* 0x010fc80008011604 */
[----:B------:R-:W-:-:S04]  /*1800*/  USEL UR4, UR30, UR4, !UP2 ;  /* 0x000000041e047287 */ /* 0x000fc8000d000000 */
[----:B------:R-:W-:Y:S02]  /*1810*/  UIADD3 UR6, UPT, UPT, UR5, -UR4, URZ ;  /* 0x8000000405067290 */ /* 0x000fe4000fffe0ff */
[----:B------:R-:W-:Y:S02]  /*1820*/  UIADD3 UR4, UPT, UPT, -UR5, UR4, URZ ;  /* 0x0000000405047290 */ /* 0x000fe4000fffe1ff */
[----:B------:R-:W-:Y:S02]  /*1830*/  UIMAD UR30, UR6, UR10, UR30 ;  /* 0x0000000a061e72a4 */ /* 0x000fe4000f8e021e */
[----:B------:R-:W-:-:S12]  /*1840*/  UIMAD UR31, UR4, UR12, UR31 ;  /* 0x0000000c041f72a4 */ /* 0x000fd8000f8e021f */
.L_x_20:
[----:B------:R-:W-:Y:S05]  /*1850*/  BRA.U !UP6, `(.L_x_21) ;  /* 0x000000010e0c7547 */ /* 0x000fea000b800000 */
[----:B------:R-:W-:Y:S01]  /*1860*/  UCGABAR_WAIT ;  /* 0x0000000000007dc7 */ /* 0x000fe20008000000 */
[----:B------:R-:W-:Y:S01]  /*1870*/  CCTL.IVALL ;  /* 0x00000000ff00798f */ /* 0x000fe20002000000 */
[----:B------:R-:W-:Y:S05]  /*1880*/  BRA `(.L_x_22) ;  /* 0x0000000000047947 */ /* 0x000fea0003800000 */
.L_x_21:
[----:B------:R-:W-:Y:S06]  /*1890*/  BAR.SYNC.DEFER_BLOCKING 0x0 ;  /* 0x0000000000007b1d */ /* 0x000fec0000010000 */
.L_x_22:
[----:B------:R-:W-:Y:S05]  /*18a0*/  BRA.U UP0, `(.L_x_23) ;  /* 0x0000001900007547 */ /* 0x000fea000b800000 */
[----:B------:R-:W2:Y:S01]  /*18b0*/  LDCU UR6, c[0x0][0x38c] ;  /* 0x00007180ff0677ac */ /* 0x000ea20008000800 */
[----:B------:R-:W-:Y:S01]  /*18c0*/  PLOP3.LUT P1, PT, PT, PT, UP4, 0x80, 0x8 ;  /* 0x000000000008781c */ /* 0x000fe20003f2f048 */
[----:B------:R-:W-:Y:S01]  /*18d0*/  IMAD.MOV.U32 R12, RZ, RZ, 0x1 ;  /* 0x00000001ff0c7424 */ /* 0x000fe200078e00ff */
[----:B------:R-:W-:Y:S02]  /*18e0*/  ISETP.NE.AND P2, PT, R0, RZ, P3 ;  /* 0x000000ff0000720c */ /* 0x000fe40001f45270 */
[----:B------:R-:W-:Y:S02]  /*18f0*/  CS2R R10, SRZ ;  /* 0x00000000000a7805 */ /* 0x000fe4000001ff00 */
[----:B------:R-:W-:Y:S01]  /*1900*/  PLOP3.LUT P1, PT, P1, PT, PT, 0x8, 0x80 ;  /* 0x000000000080781c */ /* 0x000fe20000f2e170 */
[----:B------:R-:W-:Y:S01]  /*1910*/  IMAD.MOV.U32 R9, RZ, RZ, RZ ;  /* 0x000000ffff097224 */ /* 0x000fe200078e00ff */
[----:B------:R-:W3:Y:S01]  /*1920*/  LDCU UR39, c[0x0][0x370] ;  /* 0x00006e00ff2777ac */ /* 0x000ee20008000800 */
[----:B------:R-:W-:Y:S01]  /*1930*/  IMAD.MOV.U32 R8, RZ, RZ, 0x1 ;  /* 0x00000001ff087424 */ /* 0x000fe200078e00ff */
[----:B------:R-:W4:Y:S01]  /*1940*/  LDCU.64 UR26, c[0x0][0x348] ;  /* 0x00006900ff1a77ac */ /* 0x000f220008000a00 */
[----:B------:R-:W-:Y:S01]  /*1950*/  ULEA.HI UR43, UR24, UR46, URZ, 0x1b ;  /* 0x0000002e182b7291 */ /* 0x000fe2000f8fd8ff */
[----:B------:R-:W1:Y:S01]  /*1960*/  LDCU UR38, c[0x0][0x374] ;  /* 0x00006e80ff2677ac */ /* 0x000e620008000800 */
[----:B--2---:R-:W-:-:S02]  /*1970*/  UIADD3 UR5, UPT, UPT, UR6, 0x1f, URZ ;  /* 0x0000001f06057890 */ /* 0x004fc4000fffe0ff */
[----:B------:R-:W-:Y:S02]  /*1980*/  UIADD3 UR48, UPT, UPT, UR6, 0x3e, URZ ;  /* 0x0000003e06307890 */ /* 0x000fe4000fffe0ff */
[----:B------:R-:W-:-:S04]  /*1990*/  USHF.R.S32.HI UR4, URZ, 0x1f, UR5 ;  /* 0x0000001fff047899 */ /* 0x000fc80008011405 */
[----:B------:R-:W-:Y:S02]  /*19a0*/  ULEA.HI UR4, UR4, UR5, URZ, 0x5 ;  /* 0x0000000504047291 */ /* 0x000fe4000f8f28ff */
[----:B------:R-:W-:Y:S02]  /*19b0*/  UIADD3 UR5, UPT, UPT, UR6, -0x1, URZ ;  /* 0xffffffff06057890 */ /* 0x000fe4000fffe0ff */
[----:B------:R-:W-:Y:S02]  /*19c0*/  USHF.R.S32.HI UR41, URZ, 0x5, UR4 ;  /* 0x00000005ff297899 */ /* 0x000fe40008011404 */
[----:B------:R-:W-:Y:S02]  /*19d0*/  UISETP.GE.U32.AND UP1, UPT, UR5, -0x3f, UPT ;  /* 0xffffffc10500788c */ /* 0x000fe4000bf26070 */
[----:B------:R-:W-:Y:S01]  /*19e0*/  UISETP.LT.U32.AND UP0, UPT, UR41, 0xc, UPT ;  /* 0x0000000c2900788c */ /* 0x000fe2000bf01070 */
[----:B------:R-:W-:-:S03]  /*19f0*/  UMOV UR5, URZ ;  /* 0x000000ff00057c82 */ /* 0x000fc60008000000 */
[----:B------:R-:W-:Y:S02]  /*1a00*/  USEL UR40, UR41, 0xc, UP0 ;  /* 0x0000000c29287887 */ /* 0x000fe40008000000 */
[----:B------:R-:W-:Y:S02]  /*1a10*/  UISETP.NE.AND UP0, UPT, UR18, URZ, UPT ;  /* 0x000000ff1200728c */ /* 0x000fe4000bf05270 */
[----:B------:R-:W-:Y:S02]  /*1a20*/  UIADD3 UR4, UPT, UPT, UR40, -0x1, URZ ;  /* 0xffffffff28047890 */ /* 0x000fe4000fffe0ff */
[----:B------:R-:W-:Y:S02]  /*1a30*/  @UP1 UIADD3 UR4, UPT, UPT, UR40, URZ, URZ ;  /* 0x000000ff28041290 */ /* 0x000fe4000fffe0ff */
[----:B------:R-:W-:Y:S02]  /*1a40*/  USEL UR25, UR55, 0x2, UP0 ;  /* 0x0000000237197887 */ /* 0x000fe40008000000 */
[----:B------:R-:W-:-:S02]  /*1a50*/  UIADD3 UR44, UPT, UPT, UR41, -UR40, URZ ;  /* 0x80000028292c7290 */ /* 0x000fc4000fffe0ff */
[----:B------:R-:W-:Y:S02]  /*1a60*/  UIADD3 UR28, UPT, UPT, UR4, 0x1, URZ ;  /* 0x00000001041c7890 */ /* 0x000fe4000fffe0ff */
[----:B-1-34-:R-:W-:-:S12]  /*1a70*/  UIADD3 UR42, UPT, UPT, -UR4, URZ, URZ ;  /* 0x000000ff042a7290 */ /* 0x01afd8000fffe1ff */
.L_x_43:
[----:B------:R-:W-:Y:S01]  /*1a80*/  UISETP.NE.AND UP0, UPT, UR47, URZ, UPT ;  /* 0x000000ff2f00728c */ /* 0x000fe2000bf05270 */
[----:B-1----:R-:W1:Y:S08]  /*1a90*/  S2UR UR47, SR_CgaCtaId ;  /* 0x00000000002f79c3 */ /* 0x002e700000008800 */
[----:B------:R-:W-:Y:S05]  /*1aa0*/  BRA.U UP0, `(.L_x_24) ;  /* 0x0000000100347547 */ /* 0x000fea000b800000 */
[----:B------:R-:W2:Y:S01]  /*1ab0*/  S2R R0, SR_CgaCtaId ;  /* 0x0000000000007919 */ /* 0x000ea20000008800 */
[----:B------:R-:W-:Y:S02]  /*1ac0*/  MOV R3, 0x400 ;  /* 0x0000040000037802 */ /* 0x000fe40000000f00 */
[----:B------:R-:W-:Y:S02]  /*1ad0*/  SHF.L.U32 R2, R8, 0x1f, RZ ;  /* 0x0000001f08027819 */ /* 0x000fe400000006ff */
[----:B--2---:R-:W-:-:S05]  /*1ae0*/  LEA R0, R0, R3, 0x18 ;  /* 0x0000000300007211 */ /* 0x004fca00078ec0ff */
[----:B------:R-:W-:-:S04]  /*1af0*/  IMAD R3, R9, 0x8, R0 ;  /* 0x0000000809037824 */ /* 0x000fc800078e0200 */
[----:B------:R-:W2:Y:S02]  /*1b00*/  SYNCS.PHASECHK.TRANS64.TRYWAIT P0, [R3+URZ+0x180], R2 ;  /* 0x00018002030075a7 */ /* 0x000ea400080011ff */
[----:B--2---:R-:W-:Y:S05]  /*1b10*/  @!P0 BRA `(.L_x_25) ;  /* 0x0000007c00188947 */ /* 0x004fea0003800000 */
.L_x_158:
[----:B------:R-:W-:Y:S01]  /*1b20*/  VIADD R9, R9, 0x1 ;  /* 0x0000000109097836 */ /* 0x000fe20000000000 */
[----:B------:R2:W-:Y:S04]  /*1b30*/  SYNCS.ARRIVE.TRANS64.A1T0 RZ, [R3+URZ+0x170], RZ ;  /* 0x000170ff03ff79a7 */ /* 0x0005e800081000ff */
[----:B------:R-:W-:-:S04]  /*1b40*/  ISETP.NE.AND P0, PT, R9, 0x2, PT ;  /* 0x000000020900780c */ /* 0x000fc80003f05270 */
[----:B------:R-:W-:Y:S02]  /*1b50*/  SEL R9, R9, RZ, P0 ;  /* 0x000000ff09097207 */ /* 0x000fe40000000000 */
[----:B--2---:R-:W-:-:S04]  /*1b60*/  SEL R3, RZ, 0x1, P0 ;  /* 0x00000001ff037807 */ /* 0x004fc80000000000 */
[----:B------:R-:W-:-:S07]  /*1b70*/  LOP3.LUT R8, R8, R3, RZ, 0x3c, !PT ;  /* 0x0000000308087212 */ /* 0x000fce00078e3cff */
.L_x_24:
[----:B------:R-:W-:Y:S01]  /*1b80*/  UMOV UR6, 0x400 ;  /* 0x0000040000067882 */ /* 0x000fe20000000000 */
[----:B------:R-:W-:Y:S01]  /*1b90*/  UISETP.GE.U32.AND UP0, UPT, UR48, 0x3f, UPT ;  /* 0x0000003f3000788c */ /* 0x000fe2000bf06070 */
[----:B------:R-:W-:Y:S01]  /*1ba0*/  SHF.L.U32 R0, R12, 0x1f, RZ ;  /* 0x0000001f0c007819 */ /* 0x000fe200000006ff */
[----:B-1----:R-:W-:Y:S02]  /*1bb0*/  ULEA UR6, UR47, UR6, 0x18 ;  /* 0x000000062f067291 */ /* 0x002fe4000f8ec0ff */
[----:B------:R-:W-:Y:S02]  /*1bc0*/  ULEA UR11, UR30, UR43, 0x7 ;  /* 0x0000002b1e0b7291 */ /* 0x000fe4000f8e38ff */
[----:B------:R-:W-:Y:S01]  /*1bd0*/  ULEA UR4, UR5, UR6, 0x3 ;  /* 0x0000000605047291 */ /* 0x000fe2000f8e18ff */
[----:B------:R-:W-:-:S08]  /*1be0*/  UMOV UR7, URZ ;  /* 0x000000ff00077c82 */ /* 0x000fd00008000000 */
[----:B------:R1:W2:Y:S01]  /*1bf0*/  SYNCS.PHASECHK.TRANS64.TRYWAIT P0, [UR4+0x60], R0 ;  /* 0x00006000ff0075a7 */ /* 0x0002a20008001104 */
[----:B------:R-:W-:-:S04]  /*1c00*/  ULEA.HI UR4, UR31, UR31, URZ, 0x1 ;  /* 0x0000001f1f047291 */ /* 0x000fc8000f8f08ff */
[----:B------:R-:W-:-:S04]  /*1c10*/  USHF.L.U32 UR4, UR4, 0x6, URZ ;  /* 0x0000000604047899 */ /* 0x000fc800080006ff */
[----:B------:R-:W-:Y:S01]  /*1c20*/  ULOP3.LUT UR35, UR46, 0xffffff80, UR4, 0xf8, !UPT ;  /* 0xffffff802e237892 */ /* 0x000fe2000f8ef804 */
[----:B------:R-:W-:Y:S11]  /*1c30*/  BRA.U !UP0, `(.L_x_26) ;  /* 0x0000000108c87547 */ /* 0x000ff6000b800000 */
[----:B------:R-:W-:Y:S01]  /*1c40*/  UMOV UR13, UR42 ;  /* 0x0000002a000d7c82 */ /* 0x000fe20008000000 */
[----:B------:R-:W-:Y:S01]  /*1c50*/  UMOV UR4, UR5 ;  /* 0x0000000500047c82 */ /* 0x000fe20008000000 */
[----:B------:R-:W-:-:S05]  /*1c60*/  UMOV UR34, URZ ;  /* 0x000000ff00227c82 */ /* 0x000fca0008000000 */
.L_x_32:
[----:B------:R-:W-:Y:S01]  /*1c70*/  ULEA UR33, UR4, UR6, 0x3 ;  /* 0x0000000604217291 */ /* 0x000fe2000f8e18ff */
[----:B------:R-:W-:Y:S01]  /*1c80*/  @P3 MOV R2, 0x8000 ;  /* 0x0000800000023802 */ /* 0x000fe20000000f00 */
[----:B--234-:R-:W-:Y:S10]  /*1c90*/  @P0 BRA `(.L_x_27) ;  /* 0x00000000000c0947 */ /* 0x01cff40003800000 */
[----:B------:R-:W-:-:S04]  /*1ca0*/  SHF.L.U32 R3, R12, 0x1f, RZ ;  /* 0x0000001f0c037819 */ /* 0x000fc800000006ff */
[----:B------:R-:W2:Y:S02]  /*1cb0*/  SYNCS.PHASECHK.TRANS64.TRYWAIT P0, [UR33+0x60], R3 ;  /* 0x00006003ff0075a7 */ /* 0x000ea40008001121 */
[----:B--2---:R-:W-:Y:S05]  /*1cc0*/  @!P0 BRA `(.L_x_28) ;  /* 0x0000007800c08947 */ /* 0x004fea0003800000 */
.L_x_27:
[----:B------:R2:W-:Y:S01]  /*1cd0*/  @P3 SYNCS.ARRIVE.TRANS64 RZ, [UR33], R2 ;  /* 0x00000002ffff39a7 */ /* 0x0005e20008000021 */
[----:B------:R-:W-:Y:S02]  /*1ce0*/  ULOP3.LUT UR5, UR25, 0x2, URZ, 0xfc, !UPT ;  /* 0x0000000219057892 */ /* 0x000fe4000f8efcff */
[----:B------:R-:W-:Y:S02]  /*1cf0*/  UIADD3 UR13, UPT, UPT, UR13, 0x1, URZ ;  /* 0x000000010d0d7890 */ /* 0x000fe4000fffe0ff */
[----:B------:R-:W-:Y:S02]  /*1d00*/  UISETP.NE.AND UP0, UPT, UR5, 0x2, UPT ;  /* 0x000000020500788c */ /* 0x000fe4000bf05270 */
[----:B------:R-:W-:-:S07]  /*1d10*/  UISETP.NE.AND UP2, UPT, UR13, 0x1, UPT ;  /* 0x000000010d00788c */ /* 0x000fce000bf45270 */
[----:B------:R-:W-:Y:S05]  /*1d20*/  BRA.U UP0, `(.L_x_29) ;  /* 0x0000000100047547 */ /* 0x000fea000b800000 */
[----:B------:R-:W-:Y:S05]  /*1d30*/  BPT.TRAP 0x1 ;  /* 0x000000040000795c */ /* 0x000fea0000300000 */
.L_x_29:
[----:B------:R-:W-:Y:S04]  /*1d40*/  BSSY.RECONVERGENT B0, `(.L_x_30) ;  /* 0x0000003000007945 */ /* 0x000fe80003800200 */
[----:B------:R-:W-:Y:S05]  /*1d50*/  @!P2 BRA `(.L_x_31) ;  /* 0x000000000004a947 */ /* 0x000fea0003800000 */
[----:B------:R-:W-:Y:S05]  /*1d60*/  BPT.TRAP 0x1 ;  /* 0x000000040000795c */ /* 0x000fea0000300000 */
.L_x_31:
[----:B------:R-:W-:Y:S05]  /*1d70*/  BSYNC.RECONVERGENT B0 ;  /* 0x0000000000007941 */ /* 0x000fea0003800200 */
.L_x_30:
[----:B------:R-:W-:Y:S02]  /*1d80*/  UIADD3 UR5, UPT, UPT, UR4, 0x1, URZ ;  /* 0x0000000104057890 */ /* 0x000fe4000fffe0ff */
[----:B------:R-:W-:Y:S02]  /*1d90*/  ULEA UR32, UR4, UR6, 0xd ;  /* 0x0000000604207291 */ /* 0x000fe4000f8e68ff */
[----:B------:R-:W-:Y:S02]  /*1da0*/  UISETP.NE.AND UP0, UPT, UR5, 0xc, UPT ;  /* 0x0000000c0500788c */ /* 0x000fe4000bf05270 */
[----:B------:R-:W-:Y:S02]  /*1db0*/  ULEA UR4, UR4, UR24, 0xb ;  /* 0x0000001804047291 */ /* 0x000fe4000f8e58ff */
[----:B------:R-:W-:Y:S02]  /*1dc0*/  USEL UR8, URZ, 0x1, UP0 ;  /* 0x00000001ff087887 */ /* 0x000fe40008000000 */
[----:B------:R-:W-:-:S02]  /*1dd0*/  USEL UR5, UR5, URZ, UP0 ;  /* 0x000000ff05057287 */ /* 0x000fc40008000000 */
[----:B------:R-:W-:Y:S02]  /*1de0*/  UIADD3 UR16, UP1, UPT, UR26, 0x80, URZ ;  /* 0x000000801a107890 */ /* 0x000fe4000ff3e0ff */
[----:B------:R-:W-:Y:S01]  /*1df0*/  ULEA UR4, UR4, UR6, 0x2 ;  /* 0x0000000604047291 */ /* 0x000fe2000f8e10ff */
[----:B------:R-:W-:Y:S01]  /*1e00*/  LOP3.LUT R12, R12, UR8, RZ, 0x3c, !PT ;  /* 0x000000080c0c7c12 */ /* 0x000fe2000f8e3cff */
[----:B------:R-:W-:Y:S02]  /*1e10*/  UIADD3 UR14, UP0, UPT, UR26, 0x180, URZ ;  /* 0x000001801a0e7890 */ /* 0x000fe4000ff1e0ff */
[----:B------:R-:W-:Y:S01]  /*1e20*/  ULEA UR7, UR5, UR6, 0x3 ;  /* 0x0000000605077291 */ /* 0x000fe2000f8e18ff */
[----:B-1----:R-:W-:Y:S01]  /*1e30*/  SHF.L.U32 R0, R12, 0x1f, RZ ;  /* 0x0000001f0c007819 */ /* 0x002fe200000006ff */
[----:B------:R-:W-:Y:S02]  /*1e40*/  ULOP3.LUT UR33, UR33, 0xfefffff8, URZ, 0xc0, !UPT ;  /* 0xfefffff821217892 */ /* 0x000fe4000f8ec0ff */
[----:B------:R-:W-:-:S02]  /*1e50*/  UIADD3.X UR17, UPT, UPT, URZ, UR27, URZ, UP1, !UPT ;  /* 0x0000001bff117290 */ /* 0x000fc40008ffe4ff */
[----:B------:R-:W-:Y:S02]  /*1e60*/  UIADD3 UR32, UPT, UPT, UR32, 0x8400, URZ ;  /* 0x0000840020207890 */ /* 0x000fe4000fffe0ff */
[----:B------:R-:W-:Y:S01]  /*1e70*/  UIADD3 UR8, UPT, UPT, UR4, 0x20400, URZ ;  /* 0x0002040004087890 */ /* 0x000fe2000fffe0ff */
[----:B------:R3:W4:Y:S01]  /*1e80*/  SYNCS.PHASECHK.TRANS64.TRYWAIT P0, [UR7+0x60], R0 ;  /* 0x00006000ff0075a7 */ /* 0x0007220008001107 */
[----:B------:R-:W-:Y:S02]  /*1e90*/  UIADD3.X UR15, UPT, UPT, URZ, UR27, URZ, UP0, !UPT ;  /* 0x0000001bff0f7290 */ /* 0x000fe400087fe4ff */
[----:B------:R-:W-:Y:S01]  /*1ea0*/  UPRMT UR4, URZ, 0x5410, UR21 ;  /* 0x00005410ff047896 */ /* 0x000fe20008000015 */
[----:B------:R-:W-:Y:S01]  /*1eb0*/  UMOV UR18, 0x0 ;  /* 0x0000000000127882 */ /* 0x000fe20000000000 */
[----:B------:R-:W-:Y:S01]  /*1ec0*/  UMOV UR19, 0x10000000 ;  /* 0x1000000000137882 */ /* 0x000fe20000000000 */
[----:B------:R-:W-:Y:S01]  /*1ed0*/  UMOV UR10, UR34 ;  /* 0x00000022000a7c82 */ /* 0x000fe20008000000 */
[----:B------:R-:W-:Y:S01]  /*1ee0*/  UMOV UR12, UR36 ;  /* 0x00000024000c7c82 */ /* 0x000fe20008000000 */
[----:B------:R-:W-:Y:S01]  /*1ef0*/  UMOV UR9, UR33 ;  /* 0x0000002100097c82 */ /* 0x000fe20008000000 */
[----:B------:R1:W-:Y:S01]  /*1f00*/  UTMALDG.3D.2CTA [UR32], [UR16], desc[UR18] ;  /* 0x00001220100075b4 */ /* 0x0003e20008211000 */
[----:B------:R-:W-:-:S02]  /*1f10*/  UMOV UR7, UR28 ;  /* 0x0000001c00077c82 */ /* 0x000fc40008000000 */
[----:B------:R2:W-:Y:S01]  /*1f20*/  UTMALDG.3D.MULTICAST.2CTA [UR8], [UR14], UR4, desc[UR18] ;  /* 0x000012080e0073b4 */ /* 0x0005e20008211804 */
[----:B-1----:R-:W-:Y:S01]  /*1f30*/  UIADD3 UR34, UPT, UPT, UR34, 0x20, URZ ;  /* 0x0000002022227890 */ /* 0x002fe2000fffe0ff */
[----:B--2---:R-:W-:Y:S01]  /*1f40*/  UMOV UR4, UR5 ;  /* 0x0000000500047c82 */ /* 0x004fe20008000000 */
[----:B------:R-:W-:Y:S10]  /*1f50*/  BRA.U UP2, `(.L_x_32) ;  /* 0xfffffffd02447547 */ /* 0x000ff4000b83ffff */
.L_x_26:
[----:B------:R-:W-:Y:S01]  /*1f60*/  ULEA UR4, UR5, UR6, 0x3 ;  /* 0x0000000605047291 */ /* 0x000fe2000f8e18ff */
[----:B-1-3--:R-:W-:Y:S01]  /*1f70*/  SHF.L.U32 R0, R12, 0x1f, RZ ;  /* 0x0000001f0c007819 */ /* 0x00afe200000006ff */
[----:B------:R-:W-:Y:S01]  /*1f80*/  @!P1 SYNCS.ARRIVE.TRANS64.A1T0 RZ, [UR6+0x108], RZ ;  /* 0x000108ffffff99a7 */ /* 0x000fe20008100006 */
[----:B------:R-:W-:-:S06]  /*1f90*/  UISETP.GT.AND UP0, UPT, UR41, UR40, UPT ;  /* 0x000000282900728c */ /* 0x000fcc000bf04270 */
[----:B--2-4-:R1:W2:Y:S03]  /*1fa0*/  SYNCS.PHASECHK.TRANS64.TRYWAIT P0, [UR4+0x60], R0 ;  /* 0x00006000ff0075a7 */ /* 0x0142a60008001104 */
[----:B------:R-:W-:Y:S05]  /*1fb0*/  BRA.U !UP0, `(.L_x_33) ;  /* 0x0000000108c87547 */ /* 0x000fea000b800000 */
[----:B------:R-:W-:Y:S01]  /*1fc0*/  UIADD3 UR13, UPT, UPT, UR44, UR7, URZ ;  /* 0x000000072c0d7290 */ /* 0x000fe2000fffe0ff */
[----:B------:R-:W-:-:S11]  /*1fd0*/  UMOV UR4, UR5 ;  /* 0x0000000500047c82 */ /* 0x000fd60008000000 */
.L_x_39:
[----:B------:R-:W-:Y:S01]  /*1fe0*/  ULEA UR17, UR4, UR6, 0x3 ;  /* 0x0000000604117291 */ /* 0x000fe2000f8e18ff */
[----:B--2---:R-:W-:Y:S01]  /*1ff0*/  @P3 MOV R2, 0x8000 ;  /* 0x0000800000023802 */ /* 0x004fe20000000f00 */
[----:B--2-4-:R-:W-:Y:S10]  /*2000*/  @P0 BRA `(.L_x_34) ;  /* 0x00000000000c0947 */ /* 0x014ff40003800000 */
[----:B------:R-:W-:-:S04]  /*2010*/  SHF.L.U32 R3, R12, 0x1f, RZ ;  /* 0x0000001f0c037819 */ /* 0x000fc800000006ff */
[----:B------:R-:W2:Y:S02]  /*2020*/  SYNCS.PHASECHK.TRANS64.TRYWAIT P0, [UR17+0x60], R3 ;  /* 0x00006003ff0075a7 */ /* 0x000ea40008001111 */
[----:B--2---:R-:W-:Y:S05]  /*2030*/  @!P0 BRA `(.L_x_35) ;  /* 0x0000007400fc8947 */ /* 0x004fea0003800000 */
.L_x_34:
[----:B------:R2:W-:Y:S01]  /*2040*/  @P3 SYNCS.ARRIVE.TRANS64 RZ, [UR17], R2 ;  /* 0x00000002ffff39a7 */ /* 0x0005e20008000011 */
[----:B------:R-:W-:-:S04]  /*2050*/  ULOP3.LUT UR5, UR25, 0x2, URZ, 0xfc, !UPT ;  /* 0x0000000219057892 */ /* 0x000fc8000f8efcff */
[----:B------:R-:W-:-:S09]  /*2060*/  UISETP.NE.AND UP0, UPT, UR5, 0x2, UPT ;  /* 0x000000020500788c */ /* 0x000fd2000bf05270 */
[----:B------:R-:W-:Y:S05]  /*2070*/  BRA.U UP0, `(.L_x_36) ;  /* 0x0000000100047547 */ /* 0x000fea000b800000 */
[----:B------:R-:W-:Y:S05]  /*2080*/  BPT.TRAP 0x1 ;  /* 0x000000040000795c */ /* 0x000fea0000300000 */
.L_x_36:
[----:B------:R-:W-:Y:S04]  /*2090*/  BSSY.RECONVERGENT B0, `(.L_x_37) ;  /* 0x0000003000007945 */ /* 0x000fe80003800200 */
[----:B------:R-:W-:Y:S05]  /*20a0*/  @!P2 BRA `(.L_x_38) ;  /* 0x000000000004a947 */ /* 0x000fea0003800000 */
[----:B------:R-:W-:Y:S05]  /*20b0*/  BPT.TRAP 0x1 ;  /* 0x000000040000795c */ /* 0x000fea0000300000 */
.L_x_38:
[----:B------:R-:W-:Y:S05]  /*20c0*/  BSYNC.RECONVERGENT B0 ;  /* 0x0000000000007941 */ /* 0x000fea0003800200 */
.L_x_37:
        /* <DEDUP_REMOVED lines=9> */
[----:B------:R-:W-:Y:S02]  /*2160*/  USHF.L.U32 UR18, UR7, 0x5, URZ ;  /* 0x0000000507127899 */ /* 0x000fe400080006ff */
[----:B------:R-:W-:Y:S01]  /*2170*/  UIADD3 UR7, UPT, UPT, UR7, 0x1, URZ ;  /* 0x0000000107077890 */ /* 0x000fe2000fffe0ff */
[----:B-1----:R-:W-:Y:S01]  /*2180*/  SHF.L.U32 R0, R12, 0x1f, RZ ;  /* 0x0000001f0c007819 */ /* 0x002fe200000006ff */
[----:B------:R-:W-:Y:S02]  /*2190*/  UIADD3 UR22, UP1, UPT, UR26, 0x80, URZ ;  /* 0x000000801a167890 */ /* 0x000fe4000ff3e0ff */
[----:B------:R-:W-:Y:S01]  /*21a0*/  ULEA UR4, UR4, UR6, 0x2 ;  /* 0x0000000604047291 */ /* 0x000fe2000f8e10ff */
[----:B------:R3:W4:Y:S01]  /*21b0*/  SYNCS.PHASECHK.TRANS64.TRYWAIT P0, [UR8+0x60], R0 ;  /* 0x00006000ff0075a7 */ /* 0x0007220008001108 */
[----:B------:R-:W-:-:S02]  /*21c0*/  UIADD3.X UR15, UPT, UPT, URZ, UR27, URZ, UP0, !UPT ;  /* 0x0000001bff0f7290 */ /* 0x000fc400087fe4ff */
[----:B------:R-:W-:Y:S02]  /*21d0*/  UISETP.NE.AND UP0, UPT, UR7, UR13, UPT ;  /* 0x0000000d0700728c */ /* 0x000fe4000bf05270 */
[----:B------:R-:W-:Y:S02]  /*21e0*/  ULOP3.LUT UR17, UR17, 0xfefffff8, URZ, 0xc0, !UPT ;  /* 0xfefffff811117892 */ /* 0x000fe4000f8ec0ff */
[----:B------:R-:W-:Y:S02]  /*21f0*/  UIADD3 UR16, UPT, UPT, UR16, 0x8400, URZ ;  /* 0x0000840010107890 */ /* 0x000fe4000fffe0ff */
[----:B------:R-:W-:Y:S02]  /*2200*/  UIADD3.X UR23, UPT, UPT, URZ, UR27, URZ, UP1, !UPT ;  /* 0x0000001bff177290 */ /* 0x000fe40008ffe4ff */
[----:B------:R-:W-:Y:S02]  /*2210*/  UIADD3 UR8, UPT, UPT, UR4, 0x20400, URZ ;  /* 0x0002040004087890 */ /* 0x000fe4000fffe0ff */
[----:B------:R-:W-:Y:S01]  /*2220*/  UPRMT UR4, URZ, 0x5410, UR21 ;  /* 0x00005410ff047896 */ /* 0x000fe20008000015 */
[----:B------:R-:W-:Y:S01]  /*2230*/  UMOV UR30, 0x0 ;  /* 0x00000000001e7882 */ /* 0x000fe20000000000 */
[----:B------:R-:W-:Y:S01]  /*2240*/  UMOV UR31, 0x10000000 ;  /* 0x10000000001f7882 */ /* 0x000fe20000000000 */
[----:B------:R-:W-:Y:S01]  /*2250*/  UMOV UR19, UR35 ;  /* 0x0000002300137c82 */ /* 0x000fe20008000000 */
[----:B------:R-:W-:Y:S01]  /*2260*/  UMOV UR20, UR36 ;  /* 0x0000002400147c82 */ /* 0x000fe20008000000 */
[----:B------:R-:W-:Y:S01]  /*2270*/  UMOV UR12, UR36 ;  /* 0x00000024000c7c82 */ /* 0x000fe20008000000 */
[----:B------:R-:W-:Y:S01]  /*2280*/  UMOV UR9, UR17 ;  /* 0x0000001100097c82 */ /* 0x000fe20008000000 */
[----:B------:R-:W-:Y:S01]  /*2290*/  UMOV UR10, UR18 ;  /* 0x00000012000a7c82 */ /* 0x000fe20008000000 */
[----:B------:R-:W-:Y:S01]  /*22a0*/  UTMALDG.3D.2CTA [UR16], [UR22], desc[UR30] ;  /* 0x00001e10160075b4 */ /* 0x000fe20008211000 */
[----:B------:R1:W-:Y:S02]  /*22b0*/  UTMALDG.3D.MULTICAST.2CTA [UR8], [UR14], UR4, desc[UR30] ;  /* 0x00001e080e0073b4 */ /* 0x0003e40008211804 */
[----:B-1----:R-:W-:Y:S01]  /*22c0*/  UMOV UR4, UR5 ;  /* 0x0000000500047c82 */ /* 0x002fe20008000000 */
[----:B---3--:R-:W-:Y:S05]  /*22d0*/  BRA.U UP0, `(.L_x_39) ;  /* 0xfffffffd00407547 */ /* 0x008fea000b83ffff */
.L_x_33:
[C---:B------:R-:W-:Y:S01]  /*22e0*/  LEA R3, R11.reuse, UR6, 0x3 ;  /* 0x000000060b037c11 */ /* 0x040fe2000f8e18ff */
[----:B------:R-:W-:Y:S01]  /*22f0*/  NOP ;  /* 0x0000000000007918 */ /* 0x000fe20000000000 */
[----:B-1----:R-:W-:Y:S02]  /*2300*/  SHF.L.U32 R0, R10, 0x1f, RZ ;  /* 0x0000001f0a007819 */ /* 0x002fe400000006ff */
[----:B------:R-:W-:Y:S02]  /*2310*/  LEA R5, R11, UR6, 0x4 ;  /* 0x000000060b057c11 */ /* 0x000fe4000f8e20ff */
[----:B--2-4-:R-:W1:Y:S02]  /*2320*/  SYNCS.PHASECHK.TRANS64.TRYWAIT P0, [R3+URZ+0x110], R0 ;  /* 0x00011000030075a7 */ /* 0x014e6400080011ff */
[----:B-1----:R-:W-:Y:S05]  /*2330*/  @!P0 BRA `(.L_x_40) ;  /* 0x0000007400548947 */ /* 0x002fea0003800000 */
.L_x_161:
[----:B------:R-:W2:Y:S01]  /*2340*/  LDS.128 R4, [R5+0x1a0] ;  /* 0x0001a00005047984 */ /* 0x000ea20000000c00 */
[----:B------:R-:W-:Y:S01]  /*2350*/  UISETP.GE.AND UP0, UPT, UR45, 0x1, UPT ;  /* 0x000000012d00788c */ /* 0x000fe2000bf06270 */
[----:B------:R-:W-:Y:S01]  /*2360*/  @!PT LDS RZ, [RZ] ;  /* 0x00000000fffff984 */ /* 0x000fe20000000800 */
[----:B------:R-:W-:Y:S01]  /*2370*/  @!PT LDS RZ, [RZ] ;  /* 0x00000000fffff984 */ /* 0x000fe20000000800 */
[----:B------:R-:W-:Y:S01]  /*2380*/  @!PT LDS RZ, [RZ] ;  /* 0x00000000fffff984 */ /* 0x000fe20000000800 */
[----:B------:R-:W-:Y:S01]  /*2390*/  @!PT LDS RZ, [RZ] ;  /* 0x00000000fffff984 */ /* 0x000fe20000000800 */
[----:B------:R3:W-:Y:S06]  /*23a0*/  MEMBAR.ALL.CTA ;  /* 0x0000000000007992 */ /* 0x0007ec0000008000 */
[----:B---3--:R-:W3:Y:S01]  /*23b0*/  FENCE.VIEW.ASYNC.S ;  /* 0x00000000000073c6 */ /* 0x008ee20000000000 */
[----:B--2---:R-:W-:-:S13]  /*23c0*/  LOP3.LUT P0, RZ, R6, 0x1, RZ, 0xc0, !PT ;  /* 0x0000000106ff7812 */ /* 0x004fda000780c0ff */
[----:B---3--:R-:W-:Y:S01]  /*23d0*/  VOTEU.ANY UP1, P0 ;  /* 0x0000000000ff7886 */ /* 0x008fe20000020100 */
[----:B------:R-:W-:-:S13]  /*23e0*/  PLOP3.LUT P0, PT, PT, PT, UP1, 0x80, 0x8 ;  /* 0x000000000008781c */ /* 0x000fda0003f0f018 */
[----:B-1----:R-:W-:Y:S02]  /*23f0*/  @P0 LOP3.LUT R0, R5, 0xffff, RZ, 0xc0, !PT ;  /* 0x0000ffff05000812 */ /* 0x002fe400078ec0ff */
[----:B------:R-:W-:Y:S02]  /*2400*/  @P0 MOV R2, R4 ;  /* 0x0000000400020202 */ /* 0x000fe40000000f00 */
[----:B------:R-:W-:Y:S01]  /*2410*/  @P0 R2UR UR7, R0 ;  /* 0x00000000000702ca */ /* 0x000fe200000e0000 */
[----:B------:R-:W-:Y:S01]  /*2420*/  VIADD R0, R3, 0x120 ;  /* 0x0000012003007836 */ /* 0x000fe20000000000 */
[----:B------:R-:W-:Y:S02]  /*2430*/  @P0 SHF.R.U32.HI R4, RZ, 0x10, R5 ;  /* 0x00000010ff040819 */ /* 0x000fe40000011605 */
[----:B------:R-:W-:Y:S02]  /*2440*/  @P0 R2UR UR8, R2 ;  /* 0x00000000020802ca */ /* 0x000fe400000e0000 */
[----:B------:R-:W-:-:S02]  /*2450*/  PRMT R0, RZ, 0x654, R0 ;  /* 0x00000654ff007816 */ /* 0x000fc40000000000 */
[----:B------:R-:W-:Y:S02]  /*2460*/  @P0 R2UR UR4, R4 ;  /* 0x00000000040402ca */ /* 0x000fe400000e0000 */
[----:B------:R1:W-:Y:S03]  /*2470*/  SYNCS.ARRIVE.TRANS64.RED.A1T0 RZ, [R0+URZ], RZ ;  /* 0x000000ff00ff79a7 */ /* 0x0003e600081004ff */
[----:B------:R-:W-:-:S04]  /*2480*/  @UP1 UMOV UR29, UR7 ;  /* 0x00000007001d1c82 */ /* 0x000fc80008000000 */
[----:B------:R-:W-:-:S04]  /*2490*/  @UP1 UMOV UR37, UR8 ;  /* 0x0000000800251c82 */ /* 0x000fc80008000000 */
[----:B------:R-:W-:Y:S01]  /*24a0*/  @UP1 UMOV UR36, UR4 ;  /* 0x0000000400241c82 */ /* 0x000fe20008000000 */
[----:B------:R-:W-:Y:S05]  /*24b0*/  BRA.U !UP0, `(.L_x_41) ;  /* 0x0000000108d47547 */ /* 0x000fea000b800000 */
[----:B------:R-:W2:Y:S01]  /*24c0*/  LDCU.128 UR12, c[0x0][0xb10] ;  /* 0x00016200ff0c77ac */ /* 0x000ea20008000c00 */
[----:B------:R-:W3:Y:S01]  /*24d0*/  LDCU UR30, c[0x0][0xb20] ;  /* 0x00016400ff1e77ac */ /* 0x000ee20008000800 */
[----:B------:R-:W4:Y:S01]  /*24e0*/  LDCU UR20, c[0x0][0xb0c] ;  /* 0x00016180ff1477ac */ /* 0x000f220008000800 */
[----:B------:R-:W1:Y:S01]  /*24f0*/  LDCU.64 UR10, c[0x0][0xb28] ;  /* 0x00016500ff0a77ac */ /* 0x000e620008000a00 */
[----:B------:R-:W-:Y:S02]  /*2500*/  UISETP.NE.AND UP3, UPT, UR45, 0x1, UPT ;  /* 0x000000012d00788c */ /* 0x000fe4000bf65270 */
[----:B--2---:R-:W-:Y:S02]  /*2510*/  UIMAD.WIDE.U32 UR16, UR38, UR15, URZ ;  /* 0x0000000f261072a5 */ /* 0x004fe4000f8e00ff */
[----:B------:R-:W-:Y:S02]  /*2520*/  UIMAD.WIDE.U32 UR8, UR39, UR12, URZ ;  /* 0x0000000c270872a5 */ /* 0x000fe4000f8e00ff */
[----:B------:R-:W-:-:S02]  /*2530*/  UISETP.NE.AND UP0, UPT, UR14, 0x1, UPT ;  /* 0x000000010e00788c */ /* 0x000fc4000bf05270 */
[----:B------:R-:W-:Y:S01]  /*2540*/  UIMAD.WIDE.U32 UR22, UR29, UR15, URZ ;  /* 0x0000000f1d1672a5 */ /* 0x000fe2000f8e00ff */
[----:B------:R-:W-:Y:S02]  /*2550*/  UMOV UR16, UR17 ;  /* 0x0000001100107c82 */ /* 0x000fe40008000000 */
[----:B------:R-:W-:Y:S01]  /*2560*/  UMOV UR8, UR9 ;  /* 0x0000000900087c82 */ /* 0x000fe20008000000 */
[----:B---3--:R-:W-:Y:S02]  /*2570*/  USHF.R.U32.HI UR16, URZ, UR30, UR16 ;  /* 0x0000001eff107299 */ /* 0x008fe40008011610 */
[----:B----4-:R-:W-:Y:S02]  /*2580*/  UISETP.NE.AND UP2, UPT, UR20, 0x1, UPT ;  /* 0x000000011400788c */ /* 0x010fe4000bf45270 */
[----:B------:R-:W-:Y:S02]  /*2590*/  USHF.R.U32.HI UR8, URZ, UR13, UR8 ;  /* 0x0000000dff087299 */ /* 0x000fe40008011608 */
[----:B------:R-:W-:-:S02]  /*25a0*/  USEL UR7, UR38, UR16, !UP0 ;  /* 0x0000001026077287 */ /* 0x000fc4000c000000 */
[----:B------:R-:W-:Y:S02]  /*25b0*/  USEL UR8, UR39, UR8, !UP2 ;  /* 0x0000000827087287 */ /* 0x000fe4000d000000 */
[----:B-1----:R-:W-:Y:S01]  /*25c0*/  UIMAD.WIDE.U32 UR16, UR7, UR10, URZ ;  /* 0x0000000a071072a5 */ /* 0x002fe2000f8e00ff */
[----:B------:R-:W-:Y:S01]  /*25d0*/  UMOV UR4, UR23 ;  /* 0x0000001700047c82 */ /* 0x000fe20008000000 */
[----:B------:R-:W-:Y:S02]  /*25e0*/  UIMAD.WIDE.U32 UR18, UR37, UR12, URZ ;  /* 0x0000000c251272a5 */ /* 0x000fe4000f8e00ff */
[----:B------:R-:W-:-:S03]  /*25f0*/  UIMAD.WIDE.U32 UR22, UR8, UR10, URZ ;  /* 0x0000000a081672a5 */ /* 0x000fc6000f8e00ff */
[----:B------:R-:W-:Y:S01]  /*2600*/  UMOV UR16, UR17 ;  /* 0x0000001100107c82 */ /* 0x000fe20008000000 */
[----:B------:R-:W-:Y:S02]  /*2610*/  USHF.R.U32.HI UR4, URZ, UR30, UR4 ;  /* 0x0000001eff047299 */ /* 0x000fe40008011604 */
[----:B------:R-:W-:Y:S01]  /*2620*/  @UP3 USHF.R.U32.HI UR7, URZ, UR11, UR16 ;  /* 0x0000000bff073299 */ /* 0x000fe20008011610 */
[----:B------:R-:W-:Y:S01]  /*2630*/  UMOV UR18, UR19 ;  /* 0x0000001300127c82 */ /* 0x000fe20008000000 */
[----:B------:R-:W-:Y:S01]  /*2640*/  UMOV UR22, UR23 ;  /* 0x0000001700167c82 */ /* 0x000fe20008000000 */
[----:B------:R-:W-:Y:S02]  /*2650*/  USHF.R.U32.HI UR13, URZ, UR13, UR18 ;  /* 0x0000000dff0d7299 */ /* 0x000fe40008011612 */
[----:B------:R-:W-:Y:S02]  /*2660*/  USEL UR4, UR29, UR4, !UP0 ;  /* 0x000000041d047287 */ /* 0x000fe4000c000000 */
[----:B------:R-:W-:-:S02]  /*2670*/  @UP3 USHF.R.U32.HI UR8, URZ, UR11, UR22 ;  /* 0x0000000bff083299 */ /* 0x000fc40008011616 */
[----:B------:R-:W-:Y:S02]  /*2680*/  UIMAD UR9, UR45, UR7, URZ ;  /* 0x000000072d0972a4 */ /* 0x000fe4000f8e02ff */
[----:B------:R-:W-:Y:S02]  /*2690*/  USEL UR7, UR37, UR13, !UP2 ;  /* 0x0000000d25077287 */ /* 0x000fe4000d000000 */
[----:B------:R-:W-:Y:S02]  /*26a0*/  UIMAD UR12, UR45, UR8, URZ ;  /* 0x000000082d0c72a4 */ /* 0x000fe4000f8e02ff */
[----:B------:R-:W-:Y:S02]  /*26b0*/  UISETP.GE.AND UP0, UPT, UR4, UR9, UPT ;  /* 0x000000090400728c */ /* 0x000fe4000bf06270 */
[----:B------:R-:W-:Y:S02]  /*26c0*/  UIMAD.WIDE.U32 UR16, UR4, UR10, URZ ;  /* 0x0000000a041072a5 */ /* 0x000fe4000f8e00ff */
[----:B------:R-:W-:-:S02]  /*26d0*/  UISETP.GE.OR UP0, UPT, UR7, UR12, UP0 ;  /* 0x0000000c0700728c */ /* 0x000fc40008706670 */
        /* <DEDUP_REMOVED lines=19> */
.L_x_41:
[----:B------:R-:W2:Y:S02]  /*2810*/  LDCU UR4, c[0x0][0xb30] ;  /* 0x00016600ff0477ac */ /* 0x000ea40008000800 */
[----:B--2---:R-:W-:-:S09]  /*2820*/  UISETP.NE.AND UP0, UPT, UR4, 0x1, UPT ;  /* 0x000000010400788c */ /* 0x004fd2000bf05270 */
[----:B------:R-:W-:Y:S05]  /*2830*/  BRA.U UP0, `(.L_x_42) ;  /* 0x0000000100447547 */ /* 0x000fea000b800000 */
[----:B------:R-:W2:Y:S01]  /*2840*/  LDCU.128 UR12, c[0x0][0xb10] ;  /* 0x00016200ff0c77ac */ /* 0x000ea20008000c00 */
[----:B------:R-:W3:Y:S01]  /*2850*/  LDCU UR16, c[0x0][0xb0c] ;  /* 0x00016180ff1077ac */ /* 0x000ee20008000800 */
[----:B------:R-:W4:Y:S01]  /*2860*/  LDCU UR17, c[0x0][0xb20] ;  /* 0x00016400ff1177ac */ /* 0x000f220008000800 */
[----:B--2---:R-:W-:Y:S02]  /*2870*/  UIMAD.WIDE.U32 UR10, UR37, UR12, URZ ;  /* 0x0000000c250a72a5 */ /* 0x004fe4000f8e00ff */
[----:B------:R-:W-:Y:S02]  /*2880*/  UIMAD.WIDE.U32 UR8, UR29, UR15, URZ ;  /* 0x0000000f1d0872a5 */ /* 0x000fe4000f8e00ff */
[----:B---3--:R-:W-:Y:S02]  /*2890*/  UISETP.NE.AND UP2, UPT, UR16, 0x1, UPT ;  /* 0x000000011000788c */ /* 0x008fe4000bf45270 */
[----:B------:R-:W-:Y:S01]  /*28a0*/  UISETP.NE.AND UP0, UPT, UR14, 0x1, UPT ;  /* 0x000000010e00788c */ /* 0x000fe2000bf05270 */
[----:B------:R-:W-:-:S02]  /*28b0*/  UMOV UR7, UR11 ;  /* 0x0000000b00077c82 */ /* 0x000fc40008000000 */
[----:B------:R-:W-:Y:S01]  /*28c0*/  UMOV UR4, UR9 ;  /* 0x0000000900047c82 */ /* 0x000fe20008000000 */
[----:B------:R-:W-:Y:S02]  /*28d0*/  USHF.R.U32.HI UR7, URZ, UR13, UR7 ;  /* 0x0000000dff077299 */ /* 0x000fe40008011607 */
[----:B----4-:R-:W-:Y:S02]  /*28e0*/  USHF.R.U32.HI UR4, URZ, UR17, UR4 ;  /* 0x00000011ff047299 */ /* 0x010fe40008011604 */
[----:B------:R-:W-:Y:S02]  /*28f0*/  USEL UR7, UR37, UR7, !UP2 ;  /* 0x0000000725077287 */ /* 0x000fe4000d000000 */
[----:B------:R-:W-:-:S04]  /*2900*/  USEL UR4, UR29, UR4, !UP0 ;  /* 0x000000041d047287 */ /* 0x000fc8000c000000 */
[----:B------:R-:W-:Y:S02]  /*2910*/  UIADD3 UR8, UPT, UPT, UR7, -UR4, URZ ;  /* 0x8000000407087290 */ /* 0x000fe4000fffe0ff */
[----:B------:R-:W-:Y:S02]  /*2920*/  UIADD3 UR4, UPT, UPT, -UR7, UR4, URZ ;  /* 0x0000000407047290 */ /* 0x000fe4000fffe1ff */
[----:B------:R-:W-:Y:S02]  /*2930*/  UIMAD UR29, UR8, UR14, UR29 ;  /* 0x0000000e081d72a4 */ /* 0x000fe4000f8e021d */
[----:B------:R-:W-:-:S12]  /*2940*/  UIMAD UR37, UR4, UR16, UR37 ;  /* 0x00000010042572a4 */ /* 0x000fd8000f8e0225 */
.L_x_42:
[----:B------:R-:W-:Y:S01]  /*2950*/  VIADD R11, R11, 0x1 ;  /* 0x000000010b0b7836 */ /* 0x000fe20000000000 */
[----:B------:R-:W-:Y:S01]  /*2960*/  R2UR UR4, R58 ;  /* 0x000000003a0472ca */ /* 0x000fe200000e0000 */
[----:B------:R-:W-:Y:S01]  /*2970*/  UIADD3 UR31, UPT, UPT, UR37, UR63, URZ ;  /* 0x0000003f251f7290 */ /* 0x000fe2000fffe0ff */
[----:B------:R-:W-:Y:S02]  /*2980*/  PLOP3.LUT P1, PT, PT, PT, PT, 0x80, 0x8 ;  /* 0x000000000008781c */ /* 0x000fe40003f2f070 */
[----:B------:R-:W-:-:S04]  /*2990*/  ISETP.NE.AND P0, PT, R11, 0x2, PT ;  /* 0x000000020b00780c */ /* 0x000fc80003f05270 */
[----:B------:R-:W-:Y:S02]  /*29a0*/  SEL R3, RZ, 0x1, P0 ;  /* 0x00000001ff037807 */ /* 0x000fe40000000000 */
[----:B------:R-:W-:Y:S02]  /*29b0*/  SEL R11, R11, RZ, P0 ;  /* 0x000000ff0b0b7207 */ /* 0x000fe40000000000 */
[----:B------:R-:W-:Y:S01]  /*29c0*/  LOP3.LUT R10, R10, R3, RZ, 0x3c, !PT ;  /* 0x000000030a0a7212 */ /* 0x000fe200078e3cff */
[----:B------:R-:W-:Y:S01]  /*29d0*/  UIADD3 UR30, UPT, UPT, UR29, UR4, URZ ;  /* 0x000000041d1e7290 */ /* 0x000fe2000fffe0ff */
[----:B------:R-:W-:Y:S11]  /*29e0*/  BRA.U UP1, `(.L_x_43) ;  /* 0xfffffff101247547 */ /* 0x000ff6000b83ffff */
[----:B------:R-:W-:Y:S01]  /*29f0*/  UIADD3 UR7, UPT, UPT, UR6, 0x60, URZ ;  /* 0x0000006006077890 */ /* 0x000fe2000fffe0ff */
[----:B------:R-:W-:-:S03]  /*2a00*/  SHF.L.U32 R3, R12, 0x1f, RZ ;  /* 0x0000001f0c037819 */ /* 0x000fc600000006ff */
[----:B------:R-:W-:-:S09]  /*2a10*/  ULEA UR4, UR5, UR7, 0x3 ;  /* 0x0000000705047291 */ /* 0x000fd2000f8e18ff */
[----:B------:R-:W2:Y:S02]  /*2a20*/  SYNCS.PHASECHK.TRANS64.TRYWAIT P0, [UR4], R3 ;  /* 0x00000003ff0075a7 */ /* 0x000ea40008001104 */
[----:B--2---:R-:W-:Y:S05]  /*2a30*/  @!P0 BRA `(.L_x_44) ;  /* 0x0000006c00a88947 */ /* 0x004fea0003800000 */
.L_x_163:
[----:B------:R-:W-:-:S04]  /*2a40*/  UIADD3 UR4, UPT, UPT, UR5, 0x1, URZ ;  /* 0x0000000105047890 */ /* 0x000fc8000fffe0ff */
[----:B------:R-:W-:-:S04]  /*2a50*/  UISETP.NE.AND UP0, UPT, UR4, 0xc, UPT ;  /* 0x0000000c0400788c */ /* 0x000fc8000bf05270 */
[----:B------:R-:W-:Y:S02]  /*2a60*/  USEL UR6, URZ, 0x1, UP0 ;  /* 0x00000001ff067887 */ /* 0x000fe40008000000 */
[----:B------:R-:W-:-:S04]  /*2a70*/  USEL UR4, UR4, URZ, UP0 ;  /* 0x000000ff04047287 */ /* 0x000fc80008000000 */
[----:B------:R-:W-:Y:S01]  /*2a80*/  ULEA UR5, UR4, UR7, 0x3 ;  /* 0x0000000704057291 */ /* 0x000fe2000f8e18ff */
[----:B------:R-:W-:-:S04]  /*2a90*/  LOP3.LUT R2, R12, UR6, RZ, 0x3c, !PT ;  /* 0x000000060c027c12 */ /* 0x000fc8000f8e3cff */
[----:B-1----:R-:W-:-:S04]  /*2aa0*/  SHF.L.U32 R3, R2, 0x1f, RZ ;  /* 0x0000001f02037819 */ /* 0x002fc800000006ff */
[----:B------:R-:W1:Y:S02]  /*2ab0*/  SYNCS.PHASECHK.TRANS64.TRYWAIT P0, [UR5], R3 ;  /* 0x00000003ff0075a7 */ /* 0x000e640008001105 */
[----:B-1----:R-:W-:Y:S05]  /*2ac0*/  @!P0 BRA `(.L_x_45) ;  /* 0x0000006c009c8947 */ /* 0x002fea0003800000 */
.L_x_165:
        /* <DEDUP_REMOVED lines=9> */
.L_x_167:
        /* <DEDUP_REMOVED lines=9> */
.L_x_169:
        /* <DEDUP_REMOVED lines=9> */
.L_x_171:
        /* <DEDUP_REMOVED lines=9> */
.L_x_173:
        /* <DEDUP_REMOVED lines=9> */
.L_x_175:
        /* <DEDUP_REMOVED lines=9> */
.L_x_177:
        /* <DEDUP_REMOVED lines=9> */
.L_x_179:
        /* <DEDUP_REMOVED lines=9> */
.L_x_181:
        /* <DEDUP_REMOVED lines=9> */
.L_x_183:
[----:B------:R-:W-:-:S04]  /*2fe0*/  UIADD3 UR4, UPT, UPT, UR4, 0x1, URZ ;  /* 0x0000000104047890 */ /* 0x000fc8000fffe0ff */
[----:B------:R-:W-:-:S04]  /*2ff0*/  UISETP.NE.AND UP0, UPT, UR4, 0xc, UPT ;  /* 0x0000000c0400788c */ /* 0x000fc8000bf05270 */
[----:B------:R-:W-:Y:S02]  /*3000*/  USEL UR5, URZ, 0x1, UP0 ;  /* 0x00000001ff057887 */ /* 0x000fe40008000000 */
[----:B------:R-:W-:-:S04]  /*3010*/  USEL UR4, UR4, URZ, UP0 ;  /* 0x000000ff04047287 */ /* 0x000fc80008000000 */
[----:B------:R-:W-:Y:S01]  /*3020*/  ULEA UR4, UR4, UR7, 0x3 ;  /* 0x0000000704047291 */ /* 0x000fe2000f8e18ff */
[----:B-1----:R-:W-:-:S04]  /*3030*/  LOP3.LUT R3, R2, UR5, RZ, 0x3c, !PT ;  /* 0x0000000502037c12 */ /* 0x002fc8000f8e3cff */
[----:B------:R-:W-:Y:S01]  /*3040*/  SHF.L.U32 R3, R3, 0x1f, RZ ;  /* 0x0000001f03037819 */ /* 0x000fe200000006ff */
[----:B------:R-:W-:-:S07]  /*3050*/  IMAD.U32 R0, RZ, RZ, UR4 ;  /* 0x00000004ff007e24 */ /* 0x000fce000f8e00ff */
.L_x_55:
[----:B-1----:R1:W2:Y:S02]  /*3060*/  SYNCS.PHASECHK.TRANS64.TRYWAIT P0, [R0+URZ], R3 ;  /* 0x00000003000075a7 */ /* 0x0022a400080011ff */
[----:B--2---:R-:W-:Y:S05]  /*3070*/  @!P0 NANOSLEEP.SYNCS 0x989680 ;  /* 0x009896800000895d */ /* 0x004fea0003900000 */
[----:B------:R-:W2:Y:S02]  /*3080*/  @!P0 SYNCS.PHASECHK.TRANS64 P0, [R0+URZ], R3 ;  /* 0x00000003000085a7 */ /* 0x000ea400080010ff */
[----:B--2---:R-:W-:Y:S05]  /*3090*/  @P0 EXIT ;  /* 0x000000000000094d */ /* 0x004fea0003800000 */
[----:B------:R-:W-:Y:S05]  /*30a0*/  BRA `(.L_x_55) ;  /* 0xfffffffc00ec7947 */ /* 0x000fea000383ffff */
.L_x_23:
[----:B------:R-:W-:-:S04]  /*30b0*/  UISETP.NE.AND UP0, UPT, UR47, URZ, UPT ;  /* 0x000000ff2f00728c */ /* 0x000fc8000bf05270 */
[----:B------:R-:W-:-:S09]  /*30c0*/  UISETP.NE.OR UP0, UPT, UR18, 0x1, UP0 ;  /* 0x000000011200788c */ /* 0x000fd20008705670 */
[----:B------:R-:W-:Y:S05]  /*30d0*/  BRA.U UP0, `(.L_x_56) ;  /* 0x0000000500487547 */ /* 0x000fea000b800000 */
[----:B------:R-:W-:Y:S01]  /*30e0*/  ISETP.GE.U32.AND P2, PT, R0, 0x4, PT ;  /* 0x000000040000780c */ /* 0x000fe20003f46070 */
[----:B------:R-:W-:Y:S01]  /*30f0*/  IMAD.MOV.U32 R12, RZ, RZ, 0x1 ;  /* 0x00000001ff0c7424 */ /* 0x000fe200078e00ff */
[----:B------:R-:W-:Y:S02]  /*3100*/  CS2R R10, SRZ ;  /* 0x00000000000a7805 */ /* 0x000fe4000001ff00 */
[----:B------:R-:W-:Y:S01]  /*3110*/  CS2R R8, SRZ ;  /* 0x0000000000087805 */ /* 0x000fe2000001ff00 */
[----:B------:R-:W-:Y:S01]  /*3120*/  UMOV UR6, 0x400 ;  /* 0x0000040000067882 */ /* 0x000fe20000000000 */
[----:B------:R-:W-:Y:S01]  /*3130*/  UMOV UR5, URZ ;  /* 0x000000ff00057c82 */ /* 0x000fe20008000000 */
[----:B------:R-:W-:-:S12]  /*3140*/  ULEA UR6, UR47, UR6, 0x18 ;  /* 0x000000062f067291 */ /* 0x000fd8000f8ec0ff */
.L_x_60:
[----:B------:R-:W-:Y:S02]  /*3150*/  LEA R2, R8, UR6, 0x3 ;  /* 0x0000000608027c11 */ /* 0x000fe4000f8e18ff */
[----:B------:R-:W-:-:S03]  /*3160*/  SHF.L.U32 R5, R9, 0x1f, RZ ;  /* 0x0000001f09057819 */ /* 0x000fc600000006ff */
[----:B------:R-:W-:Y:S01]  /*3170*/  VIADD R4, R2, 0x180 ;  /* 0x0000018002047836 */ /* 0x000fe20000000000 */
[----:B------:R-:W2:Y:S02]  /*3180*/  SYNCS.PHASECHK.TRANS64.TRYWAIT P0, [R2+URZ+0x170], R5 ;  /* 0x00017005020075a7 */ /* 0x000ea400080011ff */
[----:B--2---:R-:W-:Y:S05]  /*3190*/  @!P0 BRA `(.L_x_57) ;  /* 0x0000006800d88947 */ /* 0x004fea0003800000 */
.L_x_184:
[----:B------:R-:W-:Y:S01]  /*31a0*/  ULEA UR4, UR5, UR6, 0x3 ;  /* 0x0000000605047291 */ /* 0x000fe2000f8e18ff */
[----:B------:R-:W-:Y:S02]  /*31b0*/  PRMT R4, RZ, 0x654, R4 ;  /* 0x00000654ff047816 */ /* 0x000fe40000000004 */
[----:B--2---:R-:W-:Y:S01]  /*31c0*/  SHF.L.U32 R5, R12, 0x1f, RZ ;  /* 0x0000001f0c057819 */ /* 0x004fe200000006ff */
[----:B------:R-:W-:Y:S01]  /*31d0*/  UIADD3 UR7, UPT, UPT, UR4, 0x110, URZ ;  /* 0x0000011004077890 */ /* 0x000fe2000fffe0ff */
[----:B------:R2:W-:Y:S05]  /*31e0*/  SYNCS.ARRIVE.TRANS64.RED.A1T0 RZ, [R4+URZ], RZ ;  /* 0x000000ff04ff79a7 */ /* 0x0005ea00081004ff */
[----:B------:R-:W-:Y:S01]  /*31f0*/  IMAD.U32 R7, RZ, RZ, UR7 ;  /* 0x00000007ff077e24 */ /* 0x000fe2000f8e00ff */
[----:B------:R-:W3:Y:S04]  /*3200*/  SYNCS.PHASECHK.TRANS64.TRYWAIT P0, [UR4+0x120], R5 ;  /* 0x00012005ff0075a7 */ /* 0x000ee80008001104 */
[----:B------:R-:W-:Y:S01]  /*3210*/  PRMT R6, R0, 0x654, R7 ;  /* 0x0000065400067816 */ /* 0x000fe20000000007 */
[----:B--2---:R-:W-:Y:S01]  /*3220*/  @!P2 IMAD.MOV.U32 R4, RZ, RZ, 0x10 ;  /* 0x00000010ff04a424 */ /* 0x004fe200078e00ff */
[----:B---3--:R-:W-:Y:S06]  /*3230*/  @!P0 BRA `(.L_x_58) ;  /* 0x0000006800c48947 */ /* 0x008fec0003800000 */
.L_x_186:
[----:B------:R-:W-:Y:S01]  /*3240*/  ULEA UR8, UR5, UR6, 0x4 ;  /* 0x0000000605087291 */ /* 0x000fe2000f8e20ff */
[----:B------:R-:W-:Y:S01]  /*3250*/  SEL R3, R6, R3, !P2 ;  /* 0x0000000306037207 */ /* 0x000fe20005000000 */
[----:B------:R-:W-:Y:S01]  /*3260*/  UIADD3 UR9, UPT, UPT, UR4, 0x110, URZ ;  /* 0x0000011004097890 */ /* 0x000fe2000fffe0ff */
[----:B--2---:R-:W-:Y:S01]  /*3270*/  LEA R2, R11, UR6, 0x3 ;  /* 0x000000060b027c11 */ /* 0x004fe2000f8e18ff */
[----:B------:R-:W-:Y:S01]  /*3280*/  UIADD3 UR8, UPT, UPT, UR8, 0x1a0, URZ ;  /* 0x000001a008087890 */ /* 0x000fe2000fffe0ff */
[----:B------:R-:W-:Y:S01]  /*3290*/  SHF.L.U32 R5, R10, 0x1f, RZ ;  /* 0x0000001f0a057819 */ /* 0x000fe200000006ff */
[----:B------:R2:W-:Y:S01]  /*32a0*/  @!P2 SYNCS.ARRIVE.TRANS64.RED RZ, [R3+URZ], R4 ;  /* 0x0000000403ffa9a7 */ /* 0x0005e200080004ff */
[----:B------:R-:W-:Y:S01]  /*32b0*/  UIADD3 UR4, UPT, UPT, UR5, 0x1, URZ ;  /* 0x0000000105047890 */ /* 0x000fe2000fffe0ff */
[----:B------:R-:W-:-:S03]  /*32c0*/  VIADD R8, R8, 0x1 ;  /* 0x0000000108087836 */ /* 0x000fc60000000000 */
[----:B------:R-:W-:Y:S02]  /*32d0*/  UISETP.NE.AND UP0, UPT, UR4, 0x2, UPT ;  /* 0x000000020400788c */ /* 0x000fe4000bf05270 */
[----:B------:R-:W-:Y:S06]  /*32e0*/  UGETNEXTWORKID.BROADCAST [UR8], [UR9] ;  /* 0x00000000080073ca */ /* 0x000fec0008000100 */
[----:B------:R-:W-:Y:S01]  /*32f0*/  USEL UR7, URZ, 0x1, UP0 ;  /* 0x00000001ff077887 */ /* 0x000fe20008000000 */
[----:B------:R-:W-:Y:S01]  /*3300*/  ISETP.NE.AND P0, PT, R8, 0x2, PT ;  /* 0x000000020800780c */ /* 0x000fe20003f05270 */
[----:B------:R-:W-:Y:S01]  /*3310*/  USEL UR5, UR4, URZ, UP0 ;  /* 0x000000ff04057287 */ /* 0x000fe20008000000 */
[----:B------:R-:W3:Y:S03]  /*3320*/  SYNCS.PHASECHK.TRANS64.TRYWAIT P1, [R2+URZ+0x110], R5 ;  /* 0x00011005020075a7 */ /* 0x000ee600080211ff */
[----:B------:R-:W-:Y:S01]  /*3330*/  LOP3.LUT R12, R12, UR7, RZ, 0x3c, !PT ;  /* 0x000000070c0c7c12 */ /* 0x000fe2000f8e3cff */
[----:B--23--:R-:W-:Y:S07]  /*3340*/  @!P1 BRA `(.L_x_59) ;  /* 0x0000006800989947 */ /* 0x00cfee0003800000 */
.L_x_187:
[C---:B------:R-:W-:Y:S01]  /*3350*/  LEA R4, R11.reuse, UR6, 0x4 ;  /* 0x000000060b047c11 */ /* 0x040fe2000f8e20ff */
[----:B--2---:R-:W-:Y:S01]  /*3360*/  VIADD R2, R2, 0x120 ;  /* 0x0000012002027836 */ /* 0x004fe20000000000 */
[----:B------:R-:W-:Y:S01]  /*3370*/  SEL R8, R8, RZ, P0 ;  /* 0x000000ff08087207 */ /* 0x000fe20000000000 */
[----:B------:R-:W-:-:S03]  /*3380*/  VIADD R11, R11, 0x1 ;  /* 0x000000010b0b7836 */ /* 0x000fc60000000000 */
[----:B------:R-:W2:Y:S01]  /*3390*/  LDS.128 R4, [R4+0x1a0] ;  /* 0x0001a00004047984 */ /* 0x000ea20000000c00 */
[----:B------:R-:W-:Y:S02]  /*33a0*/  PRMT R2, RZ, 0x654, R2 ;  /* 0x00000654ff027816 */ /* 0x000fe40000000002 */
[C---:B------:R-:W-:Y:S01]  /*33b0*/  ISETP.NE.AND P1, PT, R11.reuse, 0x2, PT ;  /* 0x000000020b00780c */ /* 0x040fe20003f25270 */
[----:B------:R-:W-:Y:S01]  /*33c0*/  @!PT LDS RZ, [RZ] ;  /* 0x00000000fffff984 */ /* 0x000fe20000000800 */
[----:B------:R-:W-:Y:S01]  /*33d0*/  @!PT LDS RZ, [RZ] ;  /* 0x00000000fffff984 */ /* 0x000fe20000000800 */
[----:B------:R-:W-:Y:S01]  /*33e0*/  @!PT LDS RZ, [RZ] ;  /* 0x00000000fffff984 */ /* 0x000fe20000000800 */
[----:B------:R-:W-:Y:S01]  /*33f0*/  @!PT LDS RZ, [RZ] ;  /* 0x00000000fffff984 */ /* 0x000fe20000000800 */
[----:B------:R3:W-:Y:S06]  /*3400*/  MEMBAR.ALL.CTA ;  /* 0x0000000000007992 */ /* 0x0007ec0000008000 */
[----:B---3--:R-:W3:Y:S01]  /*3410*/  FENCE.VIEW.ASYNC.S ;  /* 0x00000000000073c6 */ /* 0x008ee20000000000 */
[----:B------:R-:W-:Y:S01]  /*3420*/  SEL R11, R11, RZ, P1 ;  /* 0x000000ff0b0b7207 */ /* 0x000fe20000800000 */
[----:B---3--:R3:W-:Y:S01]  /*3430*/  SYNCS.ARRIVE.TRANS64.RED.A1T0 RZ, [R2+URZ], RZ ;  /* 0x000000ff02ff79a7 */ /* 0x0087e200081004ff */
[----:B--2---:R-:W-:-:S02]  /*3440*/  LOP3.LUT P3, RZ, R6, 0x1, RZ, 0xc0, !PT ;  /* 0x0000000106ff7812 */ /* 0x004fc4000786c0ff */
[----:B------:R-:W-:-:S04]  /*3450*/  SEL R5, RZ, 0x1, P1 ;  /* 0x00000001ff057807 */ /* 0x000fc80000800000 */
[----:B------:R-:W-:Y:S02]  /*3460*/  LOP3.LUT R10, R10, R5, RZ, 0x3c, !PT ;  /* 0x000000050a0a7212 */ /* 0x000fe400078e3cff */
[----:B---3--:R-:W-:-:S04]  /*3470*/  SEL R2, RZ, 0x1, P0 ;  /* 0x00000001ff027807 */ /* 0x008fc80000000000 */
[----:B------:R-:W-:Y:S01]  /*3480*/  LOP3.LUT R9, R9, R2, RZ, 0x3c, !PT ;  /* 0x0000000209097212 */ /* 0x000fe200078e3cff */
[----:B------:R-:W-:Y:S06]  /*3490*/  @P3 BRA `(.L_x_60) ;  /* 0xfffffffc002c3947 */ /* 0x000fec000383ffff */
[----:B------:R-:W-:Y:S01]  /*34a0*/  ULEA UR4, UR5, UR6, 0x3 ;  /* 0x0000000605047291 */ /* 0x000fe2000f8e18ff */
[----:B------:R-:W-:-:S08]  /*34b0*/  SHF.L.U32 R3, R12, 0x1f, RZ ;  /* 0x0000001f0c037819 */ /* 0x000fd000000006ff */
[----:B------:R-:W2:Y:S02]  /*34c0*/  SYNCS.PHASECHK.TRANS64 P0, [UR4+0x120], R3 ;  /* 0x00012003ff0075a7 */ /* 0x000ea40008001004 */
[----:B--2---:R-:W-:Y:S05]  /*34d0*/  @P0 BRA `(.L_x_61) ;  /* 0x0000000000080947 */ /* 0x004fea0003800000 */
[----:B------:R-:W2:Y:S02]  /*34e0*/  SYNCS.PHASECHK.TRANS64.TRYWAIT P0, [UR4+0x120], R3 ;  /* 0x00012003ff0075a7 */ /* 0x000ea40008001104 */
[----:B--2---:R-:W-:Y:S05]  /*34f0*/  @!P0 BRA `(.L_x_62) ;  /* 0x0000006800408947 */ /* 0x004fea0003800000 */
.L_x_61:
[----:B------:R-:W-:-:S04]  /*3500*/  UIADD3 UR7, UPT, UPT, UR5, 0x1, URZ ;  /* 0x0000000105077890 */ /* 0x000fc8000fffe0ff */
[----:B------:R-:W-:-:S04]  /*3510*/  UISETP.NE.AND UP0, UPT, UR7, 0x2, UPT ;  /* 0x000000020700788c */ /* 0x000fc8000bf05270 */
[----:B------:R-:W-:Y:S02]  /*3520*/  USEL UR8, URZ, 0x1, UP0 ;  /* 0x00000001ff087887 */ /* 0x000fe40008000000 */
[----:B------:R-:W-:-:S04]  /*3530*/  USEL UR7, UR7, URZ, UP0 ;  /* 0x000000ff07077287 */ /* 0x000fc80008000000 */
[----:B------:R-:W-:Y:S01]  /*3540*/  ULEA UR7, UR7, UR6, 0x3 ;  /* 0x0000000607077291 */ /* 0x000fe2000f8e18ff */
[----:B--2---:R-:W-:-:S04]  /*3550*/  LOP3.LUT R3, R12, UR8, RZ, 0x3c, !PT ;  /* 0x000000080c037c12 */ /* 0x004fc8000f8e3cff */
[----:B------:R-:W-:-:S04]  /*3560*/  SHF.L.U32 R0, R3, 0x1f, RZ ;  /* 0x0000001f03007819 */ /* 0x000fc800000006ff */
[----:B------:R-:W2:Y:S02]  /*3570*/  SYNCS.PHASECHK.TRANS64 P0, [UR7+0x120], R0 ;  /* 0x00012000ff0075a7 */ /* 0x000ea40008001007 */
[----:B-12---:R-:W-:Y:S05]  /*3580*/  @P0 EXIT ;  /* 0x000000000000094d */ /* 0x006fea0003800000 */
[----:B------:R-:W-:Y:S02]  /*3590*/  SHF.L.U32 R3, R3, 0x1f, RZ ;  /* 0x0000001f03037819 */ /* 0x000fe400000006ff */
[----:B------:R-:W-:-:S07]  /*35a0*/  MOV R0, UR7 ;  /* 0x0000000700007c02 */ /* 0x000fce0008000f00 */
.L_x_63:
[----:B-1----:R1:W2:Y:S02]  /*35b0*/  SYNCS.PHASECHK.TRANS64.TRYWAIT P0, [R0+URZ+0x120], R3 ;  /* 0x00012003000075a7 */ /* 0x0022a400080011ff */
[----:B--2---:R-:W-:Y:S05]  /*35c0*/  @!P0 NANOSLEEP.SYNCS 0x989680 ;  /* 0x009896800000895d */ /* 0x004fea0003900000 */
[----:B------:R-:W2:Y:S02]  /*35d0*/  @!P0 SYNCS.PHASECHK.TRANS64 P0, [R0+URZ+0x120], R3 ;  /* 0x00012003000085a7 */ /* 0x000ea400080010ff */
[----:B--2---:R-:W-:Y:S05]  /*35e0*/  @P0 EXIT ;  /* 0x000000000000094d */ /* 0x004fea0003800000 */
[----:B------:R-:W-:Y:S05]  /*35f0*/  BRA `(.L_x_63) ;  /* 0xfffffffc00ec7947 */ /* 0x000fea000383ffff */
.L_x_56:
[----:B------:R-:W-:Y:S05]  /*3600*/  BRA.U UP5, `(.L_x_64) ;  /* 0x0000001105d87547 */ /* 0x000fea000b800000 */
[----:B------:R-:W-:Y:S01]  /*3610*/  UMOV UR4, 0x40 ;  /* 0x0000004000047882 */ /* 0x000fe20000000000 */
[----:B------:R-:W-:Y:S01]  /*3620*/  NOP ;  /* 0x0000000000007918 */ /* 0x000fe20000000000 */
[----:B------:R-:W-:Y:S01]  /*3630*/  ULEA UR5, UR47, UR4, 0x18 ;  /* 0x000000042f057291 */ /* 0x000fe2000f8ec0ff */
[----:B------:R-:W-:Y:S02]  /*3640*/  UMOV UR6, 0x400 ;  /* 0x0000040000067882 */ /* 0x000fe40000000000 */
[----:B------:R-:W-:-:S06]  /*3650*/  ULEA UR6, UR47, UR6, 0x18 ;  /* 0x000000062f067291 */ /* 0x000fcc000f8ec0ff */
[----:B------:R-:W2:Y:S02]  /*3660*/  LDS.U8 R0, [UR5+0x1c] ;  /* 0x00001c05ff007984 */ /* 0x000ea40008000000 */
[----:B--2---:R-:W-:-:S13]  /*3670*/  ISETP.NE.AND P0, PT, R0, RZ, PT ;  /* 0x000000ff0000720c */ /* 0x004fda0003f05270 */
[----:B------:R-:W-:Y:S05]  /*3680*/  @P0 BRA `(.L_x_65) ;  /* 0x0000000400080947 */ /* 0x000fea0003800000 */
[----:B------:R-:W-:Y:S02]  /*3690*/  UISETP.NE.U32.AND UP1, UPT, UR48, 0x1, UPT ;  /* 0x000000013000788c */ /* 0x000fe4000bf25070 */
[----:B------:R-:W-:-:S07]  /*36a0*/  UIADD3 UR7, UPT, UPT, UR5, 0x8, URZ ;  /* 0x0000000805077890 */ /* 0x000fce000fffe0ff */
[----:B------:R-:W-:Y:S05]  /*36b0*/  BRA.U !UP1, `(.L_x_66) ;  /* 0x00000001099c7547 */ /* 0x000fea000b800000 */
[----:B------:R-:W-:Y:S01]  /*36c0*/  ELECT P0, URZ, PT ;  /* 0x0000000000ff782f */ /* 0x000fe20003800000 */
[----:B------:R-:W-:-:S12]  /*36d0*/  BSSY B0, `(.L_x_66) ;  /* 0x0000025000007945 */ /* 0x000fd80003800000 */
[----:B------:R-:W-:Y:S05]  /*36e0*/  @!P0 BRA `(.L_x_67) ;  /* 0x00000000008c8947 */ /* 0x000fea0003800000 */
[----:B------:R-:W-:-:S05]  /*36f0*/  UMOV UR4, 0x10 ;  /* 0x0000001000047882 */ /* 0x000fca0000000000 */
[----:B------:R-:W-:Y:S04]  /*3700*/  DEPBAR.LE SB2, 0x36 ;  /* 0x0000ad800000791a */ /* 0x000fe80000000000 */
[----:B------:R-:W2:Y:S02]  /*3710*/  UTCATOMSWS.2CTA.FIND_AND_SET.ALIGN UP0, UR4, UR4 ;  /* 0x00000004000475e3 */ /* 0x000ea40008200800 */
[----:B--2---:R-:W-:Y:S01]  /*3720*/  MOV R11, UR4 ;  /* 0x00000004000b7c02 */ /* 0x004fe20008000f00 */
[----:B------:R-:W-:Y:S06]  /*3730*/  BRA.U UP0, `(.L_x_68) ;  /* 0x0000000100187547 */ /* 0x000fec000b800000 */
.L_x_69:
[----:B------:R-:W-:Y:S05]  /*3740*/  NANOSLEEP 0x64 ;  /* 0x000000640000795d */ /* 0x000fea0003800000 */
[----:B------:R-:W-:-:S05]  /*3750*/  UMOV UR4, 0x10 ;  /* 0x0000001000047882 */ /* 0x000fca0000000000 */
[----:B------:R-:W-:Y:S04]  /*3760*/  DEPBAR.LE SB2, 0x36 ;  /* 0x0000ad800000791a */ /* 0x000fe80000000000 */
[----:B------:R-:W2:Y:S02]  /*3770*/  UTCATOMSWS.2CTA.FIND_AND_SET.ALIGN UP0, UR4, UR4 ;  /* 0x00000004000475e3 */ /* 0x000ea40008200800 */
[----:B--2---:R-:W-:Y:S01]  /*3780*/  MOV R11, UR4 ;  /* 0x00000004000b7c02 */ /* 0x004fe20008000f00 */
[----:B------:R-:W-:Y:S05]  /*3790*/  BRA.U !UP0, `(.L_x_69) ;  /* 0xfffffffd08e87547 */ /* 0x000fea000b83ffff */
.L_x_68:
[----:B------:R-:W2:Y:S01]  /*37a0*/  LDS R7, [UR5+0x10] ;  /* 0x00001005ff077984 */ /* 0x000ea20008000800 */
[----:B------:R-:W-:Y:S01]  /*37b0*/  IMAD.U32 R5, RZ, RZ, UR6 ;  /* 0x00000006ff057e24 */ /* 0x000fe2000f8e00ff */
[----:B------:R-:W-:-:S03]  /*37c0*/  MOV R4, UR49 ;  /* 0x0000003100047c02 */ /* 0x000fc60008000f00 */
[----:B------:R-:W-:Y:S01]  /*37d0*/  VIADD R5, R5, 0x1c0 ;  /* 0x000001c005057836 */ /* 0x000fe20000000000 */
[----:B--2---:R-:W-:-:S04]  /*37e0*/  SHF.L.U32 R7, R7, 0x1f, RZ ;  /* 0x0000001f07077819 */ /* 0x004fc800000006ff */
[----:B------:R-:W2:Y:S02]  /*37f0*/  SYNCS.PHASECHK.TRANS64.TRYWAIT P0, [UR5+0x8], R7 ;  /* 0x00000807ff0075a7 */ /* 0x000ea40008001105 */
[----:B--2---:R-:W-:Y:S05]  /*3800*/  @P0 BRA `(.L_x_70) ;  /* 0x0000000000080947 */ /* 0x004fea0003800000 */
[----:B------:R-:W2:Y:S02]  /*3810*/  SYNCS.PHASECHK.TRANS64.TRYWAIT P0, [UR5+0x8], R7 ;  /* 0x00000807ff0075a7 */ /* 0x000ea40008001105 */
[----:B--2---:R-:W-:Y:S05]  /*3820*/  @!P0 BRA `(.L_x_71) ;  /* 0x00000064008c8947 */ /* 0x004fea0003800000 */
.L_x_70:
[----:B--2---:R-:W-:Y:S01]  /*3830*/  HFMA2 R0, -RZ, RZ, 0, 5.9604644775390625e-08 ;  /* 0x00000001ff007431 */ /* 0x004fe200000001ff */
[----:B------:R-:W-:Y:S01]  /*3840*/  UPRMT UR4, UR49, 0x654, UR7 ;  /* 0x0000065431047896 */ /* 0x000fe20008000007 */
[----:B------:R-:W-:Y:S01]  /*3850*/  IMAD.MOV.U32 R8, RZ, RZ, 0xffff ;  /* 0x0000ffffff087424 */ /* 0x000fe200078e00ff */
[----:B------:R-:W-:Y:S01]  /*3860*/  PRMT R4, R4, 0x654, R5 ;  /* 0x0000065404047816 */ /* 0x000fe20000000005 */
[----:B------:R-:W-:Y:S02]  /*3870*/  IMAD.MOV.U32 R6, RZ, RZ, 0x4 ;  /* 0x00000004ff067424 */ /* 0x000fe400078e00ff */
[----:B------:R-:W-:Y:S01]  /*3880*/  IMAD.SHL.U32 R9, R11, 0x20, RZ ;  /* 0x000000200b097824 */ /* 0x000fe200078e00ff */
[----:B------:R-:W-:Y:S02]  /*3890*/  MOV R5, UR4 ;  /* 0x0000000400057c02 */ /* 0x000fe40008000f00 */
[-C--:B------:R-:W-:Y:S01]  /*38a0*/  SHF.L.U32 R8, R8, R11.reuse, RZ ;  /* 0x0000000b08087219 */ /* 0x080fe200000006ff */
[----:B------:R2:W-:Y:S01]  /*38b0*/  SYNCS.ARRIVE.TRANS64.RED RZ, [UR4], R6 ;  /* 0x00000006ffff79a7 */ /* 0x0005e20008000404 */
[----:B------:R-:W-:Y:S01]  /*38c0*/  SHF.L.U32 R7, R0, R11, RZ ;  /* 0x0000000b00077219 */ /* 0x000fe200000006ff */
[----:B------:R2:W-:Y:S04]  /*38d0*/  STS [UR6+0x1c0], R9 ;  /* 0x0001c009ff007988 */ /* 0x0005e80008000806 */
[----:B------:R2:W-:Y:S04]  /*38e0*/  STAS [R4.64], R11 ;  /* 0x0000000b04007dbd */ /* 0x0005e8000c0008ff */
[----:B------:R2:W-:Y:S04]  /*38f0*/  ATOMS.OR RZ, [UR5+0x14], R8 ;  /* 0x00001408ffff798c */ /* 0x0005e8000b000005 */
[----:B------:R2:W-:Y:S04]  /*3900*/  ATOMS.OR RZ, [UR5+0x18], R7 ;  /* 0x00001807ffff798c */ /* 0x0005e8000b000005 */
[----:B------:R2:W-:Y:S02]  /*3910*/  ATOMS.XOR RZ, [UR5+0x10], R0 ;  /* 0x00001000ffff798c */ /* 0x0005e4000b800005 */
.L_x_67:
[----:B-1----:R-:W-:Y:S05]  /*3920*/  BSYNC B0 ;  /* 0x0000000000007941 */ /* 0x002fea0003800000 */
.L_x_66:
[----:B------:R-:W-:Y:S05]  /*3930*/  BRA.U UP1, `(.L_x_72) ;  /* 0x00000001016c7547 */ /* 0x000fea000b800000 */
[----:B------:R-:W-:-:S03]  /*3940*/  UMOV UR4, 0xffffffff ;  /* 0xffffffff00047882 */ /* 0x000fc60000000000 */
[----:B------:R-:W-:Y:S05]  /*3950*/  BRA.DIV UR4, `(.L_x_73) ;  /* 0x0000006604587947 */ /* 0x000fea000b800000 */
[----:B------:R-:W-:-:S13]  /*3960*/  ELECT P0, URZ, PT ;  /* 0x0000000000ff782f */ /* 0x000fda0003800000 */
.L_x_191:
[----:B------:R-:W-:Y:S05]  /*3970*/  @!P0 BRA `(.L_x_72) ;  /* 0x00000000005c8947 */ /* 0x000fea0003800000 */
[----:B--2---:R-:W2:Y:S02]  /*3980*/  LDS R5, [UR5+0x10] ;  /* 0x00001005ff057984 */ /* 0x004ea40008000800 */
[----:B--2---:R-:W-:-:S04]  /*3990*/  SHF.L.U32 R5, R5, 0x1f, RZ ;  /* 0x0000001f05057819 */ /* 0x004fc800000006ff */
[----:B------:R-:W2:Y:S02]  /*39a0*/  SYNCS.PHASECHK.TRANS64.TRYWAIT P0, [UR5+0x8], R5 ;  /* 0x00000805ff0075a7 */ /* 0x000ea40008001105 */
[----:B--2---:R-:W-:Y:S05]  /*39b0*/  @P0 BRA `(.L_x_74) ;  /* 0x0000000000080947 */ /* 0x004fea0003800000 */
[----:B------:R-:W2:Y:S02]  /*39c0*/  SYNCS.PHASECHK.TRANS64.TRYWAIT P0, [UR5+0x8], R5 ;  /* 0x00000805ff0075a7 */ /* 0x000ea40008001105 */
[----:B--2---:R-:W-:Y:S05]  /*39d0*/  @!P0 BRA `(.L_x_75) ;  /* 0x00000064005c8947 */ /* 0x004fea0003800000 */
.L_x_74:
[----:B------:R-:W3:Y:S01]  /*39e0*/  LDS R7, [UR6+0x1c0] ;  /* 0x0001c006ff077984 */ /* 0x000ee20008000800 */
[----:B--2---:R-:W-:Y:S02]  /*39f0*/  HFMA2 R0, -RZ, RZ, 0, 5.9604644775390625e-08 ;  /* 0x00000001ff007431 */ /* 0x004fe400000001ff */
[----:B------:R-:W-:Y:S01]  /*3a00*/  IMAD.MOV.U32 R4, RZ, RZ, 0xffff ;  /* 0x0000ffffff047424 */ /* 0x000fe200078e00ff */
[----:B------:R-:W-:Y:S01]  /*3a10*/  UPRMT UR4, UR49, 0x654, UR7 ;  /* 0x0000065431047896 */ /* 0x000fe20008000007 */
[----:B---3--:R-:W-:-:S03]  /*3a20*/  IMAD.SHL.U32 R5, R7, 0x20, RZ ;  /* 0x0000002007057824 */ /* 0x008fc600078e00ff */
[-C--:B------:R-:W-:Y:S02]  /*3a30*/  SHF.L.U32 R4, R4, R7.reuse, RZ ;  /* 0x0000000704047219 */ /* 0x080fe400000006ff */
[----:B------:R-:W-:Y:S01]  /*3a40*/  SHF.L.U32 R7, R0, R7, RZ ;  /* 0x0000000700077219 */ /* 0x000fe200000006ff */
[----:B------:R3:W-:Y:S04]  /*3a50*/  STS [UR6+0x1c0], R5 ;  /* 0x0001c005ff007988 */ /* 0x0007e80008000806 */
[----:B------:R3:W-:Y:S04]  /*3a60*/  ATOMS.OR RZ, [UR5+0x14], R4 ;  /* 0x00001404ffff798c */ /* 0x0007e8000b000005 */
[----:B------:R3:W-:Y:S01]  /*3a70*/  ATOMS.OR RZ, [UR5+0x18], R7 ;  /* 0x00001807ffff798c */ /* 0x0007e2000b000005 */
[----:B------:R-:W-:Y:S03]  /*3a80*/  SYNCS.ARRIVE.TRANS64.RED.A1T0 RZ, [UR4], RZ ;  /* 0x000000ffffff79a7 */ /* 0x000fe60008100404 */
[----:B------:R3:W-:Y:S01]  /*3a90*/  ATOMS.XOR RZ, [UR5+0x10], R0 ;  /* 0x00001000ffff798c */ /* 0x0007e2000b800005 */
[----:B------:R-:W-:Y:S05]  /*3aa0*/  BRA `(.L_x_72) ;  /* 0x0000000000107947 */ /* 0x000fea0003800000 */
.L_x_65:
[----:B------:R-:W-:Y:S02]  /*3ab0*/  MOV R0, 0xffffffff ;  /* 0xffffffff00007802 */ /* 0x000fe40000000f00 */
[----:B------:R-:W-:-:S03]  /*3ac0*/  MOV R4, 0x3af0 ;  /* 0x00003af000047802 */ /* 0x000fc60000000f00 */
[----:B------:R2:W-:Y:S04]  /*3ad0*/  STS [UR6+0x1c0], R0 ;  /* 0x0001c000ff007988 */ /* 0x0005e80008000806 */
[----:B-12--5:R-:W-:Y:S05]  /*3ae0*/  CALL.REL.NOINC `($__internal_1_$__cuda_sm10x_tcgen05_guardrail_trap_phase_invalid_during_alloc) ;  /* 0x0000006c00307944 */ /* 0x026fea0003c00000 */
.L_x_72:
[----:B------:R-:W-:Y:S05]  /*3af0*/  WARPSYNC.ALL ;  /* 0x0000000000007948 */ /* 0x000fea0003800000 */
[----:B------:R-:W4:Y:S01]  /*3b00*/  S2UR UR4, SR_CgaCtaId ;  /* 0x00000000000479c3 */ /* 0x000f220000008800 */
[----:B------:R-:W-:Y:S01]  /*3b10*/  UMOV UR26, 0x400 ;  /* 0x00000400001a7882 */ /* 0x000fe20000000000 */
[----:B------:R-:W-:-:S06]  /*3b20*/  NOP ;  /* 0x0000000000007918 */ /* 0x000fcc0000000000 */
[----:B------:R-:W-:Y:S06]  /*3b30*/  BAR.ARV 0x6, 0xa0 ;  /* 0x0182800000007b1d */ /* 0x000fec0000002000 */
[----:B------:R-:W1:Y:S01]  /*3b40*/  LDCU UR6, c[0x0][0x38c] ;  /* 0x00007180ff0677ac */ /* 0x000e620008000800 */
[----:B------:R-:W-:Y:S01]  /*3b50*/  LOP3.LUT R3, R3, 0xffff, RZ, 0xc0, !PT ;  /* 0x0000ffff03037812 */ /* 0x000fe200078ec0ff */
[----:B--2---:R-:W-:Y:S01]  /*3b60*/  IMAD.MOV.U32 R9, RZ, RZ, 0x1 ;  /* 0x00000001ff097424 */ /* 0x004fe200078e00ff */
[----:B------:R-:W-:Y:S01]  /*3b70*/  LOP3.LUT R2, R2, 0xffff, RZ, 0xc0, !PT ;  /* 0x0000ffff02027812 */ /* 0x000fe200078ec0ff */
[----:B------:R-:W-:Y:S01]  /*3b80*/  IMAD.MOV.U32 R8, RZ, RZ, RZ ;  /* 0x000000ffff087224 */ /* 0x000fe200078e00ff */
[----:B------:R-:W-:Y:S01]  /*3b90*/  R2UR UR28, R3 ;  /* 0x00000000031c72ca */ /* 0x000fe200000e0000 */
[----:B------:R-:W-:Y:S01]  /*3ba0*/  UMOV UR32, URZ ;  /* 0x000000ff00207c82 */ /* 0x000fe20008000000 */
[----:B------:R-:W-:-:S02]  /*3bb0*/  R2UR UR42, R2 ;  /* 0x00000000022a72ca */ /* 0x000fc400000e0000 */
[----:B------:R-:W-:Y:S01]  /*3bc0*/  CS2R R2, SRZ ;  /* 0x0000000000027805 */ /* 0x000fe2000001ff00 */
[----:B------:R-:W-:Y:S01]  /*3bd0*/  UMOV UR23, URZ ;  /* 0x000000ff00177c82 */ /* 0x000fe20008000000 */
[----:B----4-:R-:W-:Y:S01]  /*3be0*/  ULEA UR26, UR4, UR26, 0x18 ;  /* 0x0000001a041a7291 */ /* 0x010fe2000f8ec0ff */
[----:B------:R-:W-:Y:S01]  /*3bf0*/  UMOV UR22, URZ ;  /* 0x000000ff00167c82 */ /* 0x000fe20008000000 */
[----:B------:R-:W-:Y:S02]  /*3c00*/  UISETP.NE.AND UP3, UPT, UR48, URZ, UPT ;  /* 0x000000ff3000728c */ /* 0x000fe4000bf65270 */
[----:B------:R-:W-:Y:S02]  /*3c10*/  UIADD3 UR5, UPT, UPT, UR26, 0x8400, URZ ;  /* 0x000084001a057890 */ /* 0x000fe4000fffe0ff */
[----:B------:R-:W-:-:S03]  /*3c20*/  UIADD3 UR4, UPT, UPT, UR26, 0x20400, URZ ;  /* 0x000204001a047890 */ /* 0x000fc6000fffe0ff */
[----:B---3--:R-:W2:Y:S01]  /*3c30*/  LDS R0, [UR26+0x1c0] ;  /* 0x0001c01aff007984 */ /* 0x008ea20008000800 */
[----:B-1----:R-:W-:Y:S02]  /*3c40*/  UIADD3 UR6, UPT, UPT, UR6, 0x1f, URZ ;  /* 0x0000001f06067890 */ /* 0x002fe4000fffe0ff */
[----:B------:R-:W-:Y:S02]  /*3c50*/  USHF.R.U32.HI UR5, URZ, 0x4, UR5 ;  /* 0x00000004ff057899 */ /* 0x000fe40008011605 */
[----:B------:R-:W-:Y:S02]  /*3c60*/  USHF.R.S32.HI UR33, URZ, 0x1f, UR6 ;  /* 0x0000001fff217899 */ /* 0x000fe40008011406 */
[----:B------:R-:W-:Y:S02]  /*3c70*/  USHF.R.U32.HI UR4, URZ, 0x4, UR4 ;  /* 0x00000004ff047899 */ /* 0x000fe40008011604 */
[----:B------:R-:W-:Y:S02]  /*3c80*/  ULEA.HI UR33, UR33, UR6, URZ, 0x5 ;  /* 0x0000000621217291 */ /* 0x000fe4000f8f28ff */
[----:B------:R-:W-:-:S02]  /*3c90*/  ULOP3.LUT UR5, UR5, 0x3fff, URZ, 0xc0, !UPT ;  /* 0x00003fff05057892 */ /* 0x000fc4000f8ec0ff */
[----:B------:R-:W-:Y:S02]  /*3ca0*/  USHF.R.S32.HI UR33, URZ, 0x5, UR33 ;  /* 0x00000005ff217899 */ /* 0x000fe40008011421 */
[----:B------:R-:W-:Y:S02]  /*3cb0*/  ULOP3.LUT UR30, UR4, 0x3fff, URZ, 0xc0, !UPT ;  /* 0x00003fff041e7892 */ /* 0x000fe4000f8ec0ff */
[----:B------:R-:W-:Y:S01]  /*3cc0*/  UISETP.LT.AND UP0, UPT, UR33, 0x1, UPT ;  /* 0x000000012100788c */ /* 0x000fe2000bf01270 */
[----:B------:R-:W-:Y:S01]  /*3cd0*/  UMOV UR40, 0x0 ;  /* 0x0000000000287882 */ /* 0x000fe20000000000 */
[----:B------:R-:W-:Y:S01]  /*3ce0*/  UMOV UR41, 0x8200910 ;  /* 0x0820091000297882 */ /* 0x000fe20000000000 */
[----:B------:R-:W-:Y:S02]  /*3cf0*/  ULOP3.LUT UR29, UR5, 0x10000, URZ, 0xfc, !UPT ;  /* 0x00010000051d7892 */ /* 0x000fe4000f8efcff */
[----:B------:R-:W-:Y:S02]  /*3d00*/  ULOP3.LUT UR30, UR30, 0x10000, URZ, 0xfc, !UPT ;  /* 0x000100001e1e7892 */ /* 0x000fe4000f8efcff */
[----:B------:R-:W-:Y:S01]  /*3d10*/  USEL UR43, UR33, 0x1, !UP0 ;  /* 0x00000001212b7887 */ /* 0x000fe2000c000000 */
[----:B------:R-:W-:Y:S01]  /*3d20*/  UMOV UR38, 0x0 ;  /* 0x0000000000267882 */ /* 0x000fe20000000000 */
[----:B------:R-:W-:Y:S01]  /*3d30*/  UMOV UR39, 0x8200910 ;  /* 0x0820091000277882 */ /* 0x000fe20000000000 */
[----:B------:R-:W-:Y:S01]  /*3d40*/  UMOV UR36, 0x0 ;  /* 0x0000000000247882 */ /* 0x000fe20000000000 */
[----:B------:R-:W-:Y:S01]  /*3d50*/  UMOV UR37, 0x8200910 ;  /* 0x0820091000257882 */ /* 0x000fe20000000000 */
[----:B------:R-:W-:Y:S01]  /*3d60*/  UMOV UR34, 0x0 ;  /* 0x0000000000227882 */ /* 0x000fe20000000000 */
[----:B------:R-:W-:Y:S01]  /*3d70*/  UMOV UR35, 0x8200910 ;  /* 0x0820091000237882 */ /* 0x000fe20000000000 */
[----:B--2---:R-:W-:-:S15]  /*3d80*/  R2UR UR44, R0 ;  /* 0x00000000002c72ca */ /* 0x004fde00000e0000 */
.L_x_83:
[C---:B------:R-:W-:Y:S02]  /*3d90*/  LEA R0, R8.reuse, UR26, 0x3 ;  /* 0x0000001a08007c11 */ /* 0x040fe4000f8e18ff */
[----:B------:R-:W-:Y:S02]  /*3da0*/  SHF.L.U32 R5, R3, 0x1f, RZ ;  /* 0x0000001f03057819 */ /* 0x000fe400000006ff */
[----:B------:R-:W-:Y:S02]  /*3db0*/  LEA R4, R8, UR26, 0x4 ;  /* 0x0000001a08047c11 */ /* 0x000fe4000f8e20ff */
[----:B------:R-:W1:Y:S02]  /*3dc0*/  SYNCS.PHASECHK.TRANS64.TRYWAIT P0, [R0+URZ+0x110], R5 ;  /* 0x00011005000075a7 */ /* 0x000e6400080011ff */
[----:B-1-3--:R-:W-:Y:S05]  /*3dd0*/  @!P0 BRA `(.L_x_76) ;  /* 0x0000006000748947 */ /* 0x00afea0003800000 */
.L_x_192:
[----:B-1----:R-:W1:Y:S01]  /*3de0*/  LDS.128 R4, [R4+0x1a0] ;  /* 0x0001a00004047984 */ /* 0x002e620000000c00 */
[----:B------:R-:W-:Y:S02]  /*3df0*/  VIADD R0, R0, 0x120 ;  /* 0x0000012000007836 */ /* 0x000fe40000000000 */
[----:B------:R-:W-:Y:S01]  /*3e00*/  VIADD R8, R8, 0x1 ;  /* 0x0000000108087836 */ /* 0x000fe20000000000 */
[----:B------:R-:W-:Y:S01]  /*3e10*/  @!PT LDS RZ, [RZ] ;  /* 0x00000000fffff984 */ /* 0x000fe20000000800 */
[----:B------:R-:W-:Y:S01]  /*3e20*/  @!PT LDS RZ, [RZ] ;  /* 0x00000000fffff984 */ /* 0x000fe20000000800 */
[----:B------:R-:W-:Y:S01]  /*3e30*/  @!PT LDS RZ, [RZ] ;  /* 0x00000000fffff984 */ /* 0x000fe20000000800 */
[----:B------:R-:W-:Y:S01]  /*3e40*/  @!PT LDS RZ, [RZ] ;  /* 0x00000000fffff984 */ /* 0x000fe20000000800 */
[----:B------:R2:W-:Y:S06]  /*3e50*/  MEMBAR.ALL.CTA ;  /* 0x0000000000007992 */ /* 0x0005ec0000008000 */
[----:B--2---:R-:W2:Y:S01]  /*3e60*/  FENCE.VIEW.ASYNC.S ;  /* 0x00000000000073c6 */ /* 0x004ea20000000000 */
[----:B------:R-:W-:-:S04]  /*3e70*/  PRMT R0, RZ, 0x654, R0 ;  /* 0x00000654ff007816 */ /* 0x000fc80000000000 */
[----:B--2---:R2:W-:Y:S01]  /*3e80*/  SYNCS.ARRIVE.TRANS64.RED.A1T0 RZ, [R0+URZ], RZ ;  /* 0x000000ff00ff79a7 */ /* 0x0045e200081004ff */
[----:B-1----:R-:W-:Y:S01]  /*3e90*/  LOP3.LUT P1, RZ, R6, 0x1, RZ, 0xc0, !PT ;  /* 0x0000000106ff7812 */ /* 0x002fe2000782c0ff */
[----:B--2---:R-:W-:-:S12]  /*3ea0*/  BRA.U UP3, `(.L_x_77) ;  /* 0x0000000503087547 */ /* 0x004fd8000b800000 */
[----:B------:R-:W1:Y:S01]  /*3eb0*/  LDCU UR4, c[0x0][0x38c] ;  /* 0x00007180ff0477ac */ /* 0x000e620008000800 */
[----:B------:R-:W-:Y:S02]  /*3ec0*/  PLOP3.LUT P2, PT, PT, PT, PT, 0x80, 0x8 ;  /* 0x000000000008781c */ /* 0x000fe40003f4f070 */
[----:B------:R-:W-:Y:S01]  /*3ed0*/  SHF.L.U32 R5, R9, 0x1f, RZ ;  /* 0x0000001f09057819 */ /* 0x000fe200000006ff */
[----:B------:R-:W-:Y:S02]  /*3ee0*/  ULEA UR31, UR32, UR26, 0x3 ;  /* 0x0000001a201f7291 */ /* 0x000fe4000f8e18ff */
[----:B------:R-:W-:Y:S02]  /*3ef0*/  ULEA UR11, UR32, UR44, 0x6 ;  /* 0x0000002c200b7291 */ /* 0x000fe4000f8e30ff */
[----:B-1----:R-:W-:-:S06]  /*3f00*/  UISETP.GE.AND UP0, UPT, UR4, 0x1, UPT ;  /* 0x000000010400788c */ /* 0x002fcc000bf06270 */
[----:B------:R-:W-:-:S05]  /*3f10*/  PLOP3.LUT P0, PT, PT, PT, UP0, 0x80, 0x8 ;  /* 0x000000000008781c */ /* 0x000fca0003f0f008 */
[----:B------:R-:W-:-:S08]  /*3f20*/  @UP0 ULEA UR4, UR23, UR26, 0x3 ;  /* 0x0000001a17040291 */ /* 0x000fd0000f8e18ff */
[----:B------:R-:W-:-:S04]  /*3f30*/  @P0 SHF.L.U32 R0, R2, 0x1f, RZ ;  /* 0x0000001f02000819 */ /* 0x000fc800000006ff */
[----:B------:R1:W2:Y:S01]  /*3f40*/  @P0 SYNCS.PHASECHK.TRANS64.TRYWAIT P2, [UR4], R0 ;  /* 0x00000000ff0005a7 */ /* 0x0002a20008041104 */
[----:B------:R-:W3:Y:S02]  /*3f50*/  SYNCS.PHASECHK.TRANS64.TRYWAIT P0, [UR31+0x150], R5 ;  /* 0x00015005ff0075a7 */ /* 0x000ee4000800111f */
[----:B-123--:R-:W-:Y:S05]  /*3f60*/  @!P0 BRA `(.L_x_78) ;  /* 0x0000006000248947 */ /* 0x00efea0003800000 */
.L_x_194:
[----:B------:R-:W-:Y:S01]  /*3f70*/  UMOV UR27, UR22 ;  /* 0x00000016001b7c82 */ /* 0x000fe20008000000 */
[----:B------:R-:W-:Y:S05]  /*3f80*/  BRA.U !UP0, `(.L_x_79) ;  /* 0x0000000108c07547 */ /* 0x000fea000b800000 */
[----:B------:R-:W-:Y:S02]  /*3f90*/  UIADD3 UR27, UPT, UPT, UR43, UR22, URZ ;  /* 0x000000162b1b7290 */ /* 0x000fe4000fffe0ff */
[----:B------:R-:W-:Y:S01]  /*3fa0*/  UPLOP3.LUT UP2, UPT, UPT, UPT, UPT, 0x40, 0x4 ;  /* 0x000000000004789c */ /* 0x000fe20003f4e870 */
[----:B------:R-:W-:Y:S01]  /*3fb0*/  UMOV UR24, UR33 ;  /* 0x0000002100187c82 */ /* 0x000fe20008000000 */
[----:B------:R-:W-:-:S09]  /*3fc0*/  UMOV UR10, UR23 ;  /* 0x00000017000a7c82 */ /* 0x000fd20008000000 */
.L_x_82:
[----:B--2---:R-:W-:Y:S01]  /*3fd0*/  ULEA UR5, UR10, UR26, 0x3 ;  /* 0x0000001a0a057291 */ /* 0x004fe2000f8e18ff */
[----:B---3--:R-:W-:Y:S11]  /*3fe0*/  @P2 BRA `(.L_x_80) ;  /* 0x00000000000c2947 */ /* 0x008ff60003800000 */
[----:B-1----:R-:W-:Y:S04]  /*3ff0*/  SHF.L.U32 R5, R2, 0x1f, RZ ;  /* 0x0000001f02057819 */ /* 0x002fe800000006ff */
[----:B------:R-:W1:Y:S02]  /*4000*/  SYNCS.PHASECHK.TRANS64.TRYWAIT P0, [UR5], R5 ;  /* 0x00000005ff0075a7 */ /* 0x000e640008001105 */
[----:B-1----:R-:W-:Y:S05]  /*4010*/  @!P0 BRA `(.L_x_81) ;  /* 0x0000006000108947 */ /* 0x002fea0003800000 */
.L_x_80:
[----:B------:R-:W-:Y:S01]  /*4020*/  UISETP.NE.AND UP0, UPT, UR24, 0x1, UPT ;  /* 0x000000011800788c */ /* 0x000fe2000bf05270 */
[----:B------:R-:W-:Y:S01]  /*4030*/  PLOP3.LUT P2, PT, PT, PT, PT, 0x80, 0x8 ;  /* 0x000000000008781c */ /* 0x000fe20003f4f070 */
[----:B------:R-:W-:Y:S02]  /*4040*/  UIADD3 UR4, UPT, UPT, UR10, 0x1, URZ ;  /* 0x000000010a047890 */ /* 0x000fe4000fffe0ff */
[----:B------:R-:W-:Y:S02]  /*4050*/  UIADD3 UR25, UPT, UPT, UR5, 0x60, URZ ;  /* 0x0000006005197890 */ /* 0x000fe4000fffe0ff */
[----:B------:R-:W-:Y:S01]  /*4060*/  UISETP.NE.AND UP1, UPT, UR4, 0xc, UPT ;  /* 0x0000000c0400788c */ /* 0x000fe2000bf25270 */
[----:B------:R-:W-:Y:S01]  /*4070*/  PLOP3.LUT P0, PT, PT, PT, UP0, 0x80, 0x8 ;  /* 0x000000000008781c */ /* 0x000fe20003f0f008 */
[----:B------:R-:W-:Y:S02]  /*4080*/  UIADD3 UR22, UPT, UPT, UR22, 0x1, URZ ;  /* 0x0000000116167890 */ /* 0x000fe4000fffe0ff */
[----:B------:R-:W-:Y:S02]  /*4090*/  USEL UR6, URZ, 0x1, UP1 ;  /* 0x00000001ff067887 */ /* 0x000fe40008800000 */
[----:B------:R-:W-:Y:S02]  /*40a0*/  USEL UR23, UR4, URZ, UP1 ;  /* 0x000000ff04177287 */ /* 0x000fe40008800000 */
[----:B------:R-:W-:Y:S02]  /*40b0*/  UIADD3 UR24, UPT, UPT, UR24, -0x1, URZ ;  /* 0xffffffff18187890 */ /* 0x000fe4000fffe0ff */
[----:B------:R-:W-:Y:S01]  /*40c0*/  @UP0 ULEA UR4, UR23, UR26, 0x3 ;  /* 0x0000001a17040291 */ /* 0x000fe2000f8e18ff */
[----:B------:R-:W-:Y:S01]  /*40d0*/  LOP3.LUT R2, R2, UR6, RZ, 0x3c, !PT ;  /* 0x0000000602027c12 */ /* 0x000fe2000f8e3cff */
[----:B------:R-:W-:Y:S02]  /*40e0*/  ULEA UR6, UR10, UR30, 0x9 ;  /* 0x0000001e0a067291 */ /* 0x000fe4000f8e48ff */
[----:B------:R-:W-:Y:S01]  /*40f0*/  UISETP.NE.AND UP0, UPT, UR22, UR27, UPT ;  /* 0x0000001b1600728c */ /* 0x000fe2000bf05270 */
[----:B-1----:R-:W-:Y:S01]  /*4100*/  @P0 SHF.L.U32 R0, R2, 0x1f, RZ ;  /* 0x0000001f02000819 */ /* 0x002fe200000006ff */
[----:B------:R-:W-:Y:S02]  /*4110*/  UIADD3 UR20, UPT, UPT, UR6, 0x2, URZ ;  /* 0x0000000206147890 */ /* 0x000fe4000fffe0ff */
[----:B------:R-:W-:Y:S01]  /*4120*/  UIADD3 UR16, UPT, UPT, UR6, 0x4, URZ ;  /* 0x0000000406107890 */ /* 0x000fe2000fffe0ff */
[----:B------:R2:W3:Y:S01]  /*4130*/  @P0 SYNCS.PHASECHK.TRANS64.TRYWAIT P2, [UR4], R0 ;  /* 0x00000000ff0005a7 */ /* 0x0004e20008041104 */
[----:B------:R-:W-:Y:S02]  /*4140*/  ULEA UR4, UR10, UR29, 0x9 ;  /* 0x0000001d0a047291 */ /* 0x000fe4000f8e48ff */
[----:B------:R-:W-:Y:S02]  /*4150*/  UIADD3 UR12, UPT, UPT, UR6, 0x6, URZ ;  /* 0x00000006060c7890 */ /* 0x000fe4000fffe0ff */
[----:B------:R-:W-:Y:S02]  /*4160*/  UIADD3 UR18, UPT, UPT, UR4, 0x2, URZ ;  /* 0x0000000204127890 */ /* 0x000fe4000fffe0ff */
[----:B------:R-:W-:Y:S02]  /*4170*/  UIADD3 UR14, UPT, UPT, UR4, 0x4, URZ ;  /* 0x00000004040e7890 */ /* 0x000fe4000fffe0ff */
[----:B------:R-:W-:Y:S01]  /*4180*/  UIADD3 UR8, UPT, UPT, UR4, 0x6, URZ ;  /* 0x0000000604087890 */ /* 0x000fe2000fffe0ff */
[----:B------:R-:W-:Y:S01]  /*4190*/  UMOV UR7, 0x40004040 ;  /* 0x4000404000077882 */ /* 0x000fe20000000000 */
[----:B------:R-:W-:Y:S01]  /*41a0*/  UMOV UR5, 0x40004040 ;  /* 0x4000404000057882 */ /* 0x000fe20000000000 */
[----:B------:R-:W-:Y:S01]  /*41b0*/  UMOV UR21, 0x40004040 ;  /* 0x4000404000157882 */ /* 0x000fe20000000000 */
[----:B------:R2:W-:Y:S01]  /*41c0*/  UTCHMMA.2CTA gdesc[UR4], gdesc[UR6], tmem[UR11], tmem[UR40], idesc[UR41], UP2 ;  /* 0x00ff2806040075ea */ /* 0x0005e2000920000b */
[----:B------:R-:W-:Y:S01]  /*41d0*/  UPLOP3.LUT UP2, UPT, UPT, UPT, UPT, 0x80, 0x8 ;  /* 0x000000000008789c */ /* 0x000fe20003f4f070 */
[----:B------:R-:W-:Y:S01]  /*41e0*/  UMOV UR19, 0x40004040 ;  /* 0x4000404000137882 */ /* 0x000fe20000000000 */
[----:B------:R-:W-:Y:S01]  /*41f0*/  UMOV UR17, 0x40004040 ;  /* 0x4000404000117882 */ /* 0x000fe20000000000 */
[----:B------:R2:W-:Y:S01]  /*4200*/  UTCHMMA.2CTA gdesc[UR18], gdesc[UR20], tmem[UR11], tmem[UR38], idesc[UR39], UPT ;  /* 0x00ff2614120075ea */ /* 0x0005e2000ba0000b */
[----:B------:R-:W-:Y:S01]  /*4210*/  UMOV UR15, 0x40004040 ;  /* 0x40004040000f7882 */ /* 0x000fe20000000000 */
[----:B------:R-:W-:Y:S01]  /*4220*/  UMOV UR13, 0x40004040 ;  /* 0x40004040000d7882 */ /* 0x000fe20000000000 */
[----:B------:R-:W-:Y:S01]  /*4230*/  UMOV UR9, 0x40004040 ;  /* 0x4000404000097882 */ /* 0x000fe20000000000 */
[----:B------:R2:W-:Y:S01]  /*4240*/  UTCHMMA.2CTA gdesc[UR14], gdesc[UR16], tmem[UR11], tmem[UR36], idesc[UR37], UPT ;  /* 0x00ff24100e0075ea */ /* 0x0005e2000ba0000b */
[----:B------:R2:W-:Y:S01]  /*4250*/  UTCHMMA.2CTA gdesc[UR8], gdesc[UR12], tmem[UR11], tmem[UR34], idesc[UR35], UPT ;  /* 0x00ff220c080075ea */ /* 0x0005e2000ba0000b */
[----:B------:R2:W-:Y:S01]  /*4260*/  UTCBAR.2CTA.MULTICAST [UR25], URZ, UR28 ;  /* 0x000000ff190073e9 */ /* 0x0005e2000820081c */
[----:B------:R-:W-:Y:S01]  /*4270*/  UMOV UR10, UR23 ;  /* 0x00000017000a7c82 */ /* 0x000fe20008000000 */
[----:B------:R-:W-:Y:S05]  /*4280*/  BRA.U UP0, `(.L_x_82) ;  /* 0xfffffffd00507547 */ /* 0x000fea000b83ffff */
.L_x_79:
[----:B--2---:R-:W-:Y:S01]  /*4290*/  UIADD3 UR4, UPT, UPT, UR31, 0x130, URZ ;  /* 0x000001301f047890 */ /* 0x004fe2000fffe0ff */
[----:B------:R-:W-:-:S08]  /*42a0*/  UMOV UR22, UR27 ;  /* 0x0000001b00167c82 */ /* 0x000fd00008000000 */
[----:B------:R2:W-:Y:S01]  /*42b0*/  UTCBAR.2CTA.MULTICAST [UR4], URZ, UR42 ;  /* 0x000000ff040073e9 */ /* 0x0005e2000820082a */
[----:B------:R-:W-:Y:S02]  /*42c0*/  NOP ;  /* 0x0000000000007918 */ /* 0x000fe40000000000 */
.L_x_77:
[----:B--2---:R-:W-:Y:S01]  /*42d0*/  UIADD3 UR4, UPT, UPT, UR32, 0x1, URZ ;  /* 0x0000000120047890 */ /* 0x004fe2000fffe0ff */
[----:B------:R-:W-:-:S03]  /*42e0*/  ISETP.NE.AND P0, PT, R8, 0x2, PT ;  /* 0x000000020800780c */ /* 0x000fc60003f05270 */
[----:B------:R-:W-:Y:S01]  /*42f0*/  UISETP.NE.AND UP0, UPT, UR4, 0x4, UPT ;  /* 0x000000040400788c */ /* 0x000fe2000bf05270 */
[----:B-1----:R-:W-:Y:S02]  /*4300*/  SEL R0, RZ, 0x1, P0 ;  /* 0x00000001ff007807 */ /* 0x002fe40000000000 */
[----:B------:R-:W-:Y:S01]  /*4310*/  SEL R8, R8, RZ, P0 ;  /* 0x000000ff08087207 */ /* 0x000fe20000000000 */
[----:B------:R-:W-:Y:S01]  /*4320*/  USEL UR5, URZ, 0x1, UP0 ;  /* 0x00000001ff057887 */ /* 0x000fe20008000000 */
[----:B------:R-:W-:Y:S01]  /*4330*/  LOP3.LUT R3, R3, R0, RZ, 0x3c, !PT ;  /* 0x0000000003037212 */ /* 0x000fe200078e3cff */
[----:B------:R-:W-:-:S04]  /*4340*/  USEL UR32, UR4, URZ, UP0 ;  /* 0x000000ff04207287 */ /* 0x000fc80008000000 */
[----:B------:R-:W-:Y:S01]  /*4350*/  LOP3.LUT R9, R9, UR5, RZ, 0x3c, !PT ;  /* 0x0000000509097c12 */ /* 0x000fe2000f8e3cff */
[----:B------:R-:W-:Y:S07]  /*4360*/  @P1 BRA `(.L_x_83) ;  /* 0xfffffff800881947 */ /* 0x000fee000383ffff */
[----:B------:R-:W1:Y:S01]  /*4370*/  S2UR UR8, SR_CgaCtaId ;  /* 0x00000000000879c3 */ /* 0x000e620000008800 */
[----:B------:R-:W-:Y:S01]  /*4380*/  ELECT P0, URZ, PT ;  /* 0x0000000000ff782f */ /* 0x000fe20003800000 */
[----:B------:R-:W-:Y:S01]  /*4390*/  HFMA2 R0, -RZ, RZ, 0, 5.9604644775390625e-08 ;  /* 0x00000001ff007431 */ /* 0x000fe200000001ff */
[----:B------:R-:W-:-:S05]  /*43a0*/  UMOV UR4, 0x40 ;  /* 0x0000004000047882 */ /* 0x000fca0000000000 */
[----:B------:R-:W-:Y:S01]  /*43b0*/  UVIRTCOUNT.DEALLOC.SMPOOL 0x80 ;  /* 0x000000800000784c */ /* 0x000fe20000000000 */
[----:B------:R-:W-:Y:S02]  /*43c0*/  UISETP.NE.AND UP1, UPT, UR48, URZ, UPT ;  /* 0x000000ff3000728c */ /* 0x000fe4000bf25270 */
[----:B-1----:R-:W-:-:S09]  /*43d0*/  ULEA UR8, UR8, UR4, 0x18 ;  /* 0x0000000408087291 */ /* 0x002fd2000f8ec0ff */
[----:B------:R1:W-:Y:S01]  /*43e0*/  @P0 STS.U8 [UR8+0x1c], R0 ;  /* 0x00001c00ff000988 */ /* 0x0003e20008000008 */
[----:B------:R-:W-:Y:S05]  /*43f0*/  BRA.U UP1, `(.L_x_84) ;  /* 0x0000000101a07547 */ /* 0x000fea000b800000 */
[----:B------:R-:W-:Y:S01]  /*4400*/  UIADD3 UR7, UPT, UPT, UR26, 0x150, URZ ;  /* 0x000001501a077890 */ /* 0x000fe2000fffe0ff */
[----:B------:R-:W-:-:S03]  /*4410*/  SHF.L.U32 R3, R9, 0x1f, RZ ;  /* 0x0000001f09037819 */ /* 0x000fc600000006ff */
[----:B------:R-:W-:-:S09]  /*4420*/  ULEA UR4, UR32, UR7, 0x3 ;  /* 0x0000000720047291 */ /* 0x000fd2000f8e18ff */
[----:B------:R-:W2:Y:S02]  /*4430*/  SYNCS.PHASECHK.TRANS64.TRYWAIT P0, [UR4], R3 ;  /* 0x00000003ff0075a7 */ /* 0x000ea40008001104 */
[----:B--2---:R-:W-:Y:S05]  /*4440*/  @!P0 BRA `(.L_x_85) ;  /* 0x0000005c001c8947 */ /* 0x004fea0003800000 */
.L_x_197:
        /* <DEDUP_REMOVED lines=9> */
.L_x_199:
        /* <DEDUP_REMOVED lines=9> */
.L_x_201:
[----:B------:R-:W-:-:S04]  /*4570*/  UIADD3 UR4, UPT, UPT, UR4, 0x1, URZ ;  /* 0x0000000104047890 */ /* 0x000fc8000fffe0ff */
[----:B------:R-:W-:-:S04]  /*4580*/  UISETP.NE.AND UP0, UPT, UR4, 0x4, UPT ;  /* 0x000000040400788c */ /* 0x000fc8000bf05270 */
[----:B------:R-:W-:Y:S02]  /*4590*/  USEL UR5, URZ, 0x1, UP0 ;  /* 0x00000001ff057887 */ /* 0x000fe40008000000 */
[----:B------:R-:W-:-:S04]  /*45a0*/  USEL UR4, UR4, URZ, UP0 ;  /* 0x000000ff04047287 */ /* 0x000fc80008000000 */
[----:B------:R-:W-:Y:S01]  /*45b0*/  ULEA UR4, UR4, UR7, 0x3 ;  /* 0x0000000704047291 */ /* 0x000fe2000f8e18ff */
[----:B-1----:R-:W-:-:S04]  /*45c0*/  LOP3.LUT R3, R2, UR5, RZ, 0x3c, !PT ;  /* 0x0000000502037c12 */ /* 0x002fc8000f8e3cff */
[----:B------:R-:W-:Y:S01]  /*45d0*/  SHF.L.U32 R3, R3, 0x1f, RZ ;  /* 0x0000001f03037819 */ /* 0x000fe200000006ff */
[----:B------:R-:W-:-:S04]  /*45e0*/  IMAD.U32 R0, RZ, RZ, UR4 ;  /* 0x00000004ff007e24 */ /* 0x000fc8000f8e00ff */
[----:B------:R1:W2:Y:S03]  /*45f0*/  SYNCS.PHASECHK.TRANS64.TRYWAIT P0, [R0+URZ], R3 ;  /* 0x00000003000075a7 */ /* 0x0002a600080011ff */
[----:B--2---:R-:W-:Y:S05]  /*4600*/  @!P0 NANOSLEEP.SYNCS 0x989680 ;  /* 0x009896800000895d */ /* 0x004fea0003900000 */
[----:B------:R-:W2:Y:S02]  /*4610*/  @!P0 SYNCS.PHASECHK.TRANS64 P0, [R0+URZ], R3 ;  /* 0x00000003000085a7 */ /* 0x000ea400080010ff */
[----:B--2---:R-:W-:Y:S05]  /*4620*/  @P0 BRA `(.L_x_88) ;  /* 0x0000000000200947 */ /* 0x004fea0003800000 */
.L_x_89:
[----:B--2---:R2:W4:Y:S02]  /*4630*/  SYNCS.PHASECHK.TRANS64.TRYWAIT P0, [R0+URZ], R3 ;  /* 0x00000003000075a7 */ /* 0x00452400080011ff */
[----:B----4-:R-:W-:Y:S05]  /*4640*/  @!P0 NANOSLEEP.SYNCS 0x989680 ;  /* 0x009896800000895d */ /* 0x010fea0003900000 */
[----:B------:R-:W4:Y:S02]  /*4650*/  @!P0 SYNCS.PHASECHK.TRANS64 P0, [R0+URZ], R3 ;  /* 0x00000003000085a7 */ /* 0x000f2400080010ff */
[----:B----4-:R-:W-:Y:S05]  /*4660*/  @!P0 BRA `(.L_x_89) ;  /* 0xfffffffc00f08947 */ /* 0x010fea000383ffff */
[----:B------:R-:W-:Y:S05]  /*4670*/  BRA `(.L_x_88) ;  /* 0x00000000000c7947 */ /* 0x000fea0003800000 */
.L_x_84:
[----:B------:R-:W-:-:S04]  /*4680*/  UIADD3 UR4, UPT, UPT, UR26, 0x190, URZ ;  /* 0x000001901a047890 */ /* 0x000fc8000fffe0ff */
[----:B------:R-:W-:-:S09]  /*4690*/  UPRMT UR4, UR49, 0x654, UR4 ;  /* 0x0000065431047896 */ /* 0x000fd20008000004 */
[----:B------:R-:W-:Y:S03]  /*46a0*/  SYNCS.ARRIVE.TRANS64.RED.A1T0 RZ, [UR4], RZ ;  /* 0x000000ffffff79a7 */ /* 0x000fe60008100404 */
.L_x_88:
[----:B-12---:R-:W-:Y:S01]  /*46b0*/  SHF.L.U32 R3, RZ, 0x1f, RZ ;  /* 0x0000001fff037819 */ /* 0x006fe200000006ff */
[----:B------:R-:W-:Y:S01]  /*46c0*/  UIADD3 UR4, UPT, UPT, UR26, 0x190, URZ ;  /* 0x000001901a047890 */ /* 0x000fe2000fffe0ff */
[----:B------:R-:W-:Y:S02]  /*46d0*/  PLOP3.LUT P0, PT, PT, PT, UP1, 0x80, 0x8 ;  /* 0x000000000008781c */ /* 0x000fe40003f0f018 */
[----:B------:R-:W1:Y:S02]  /*46e0*/  SYNCS.PHASECHK.TRANS64.TRYWAIT P1, [UR26+0x190], R3 ;  /* 0x00019003ff0075a7 */ /* 0x000e64000802111a */
[----:B-1----:R-:W-:Y:S09]  /*46f0*/  @!P1 BRA `(.L_x_90) ;  /* 0x0000005800b89947 */ /* 0x002ff20003800000 */
.L_x_203:
[----:B------:R-:W-:Y:S01]  /*4700*/  @!UP1 UPRMT UR4, UR49, 0x654, UR4 ;  /* 0x0000065431049896 */ /* 0x000fe20008000004 */
[----:B------:R-:W-:Y:S01]  /*4710*/  UMOV UR5, 0xffff ;  /* 0x0000ffff00057882 */ /* 0x000fe20000000000 */
[----:B------:R-:W-:-:S07]  /*4720*/  UMOV UR6, 0x1 ;  /* 0x0000000100067882 */ /* 0x000fce0000000000 */
[----:B------:R-:W-:Y:S01]  /*4730*/  @!P0 SYNCS.ARRIVE.TRANS64.RED.A1T0 RZ, [UR4], RZ ;  /* 0x000000ffffff89a7 */ /* 0x000fe20008100404 */
[----:B------:R-:W-:Y:S01]  /*4740*/  NOP ;  /* 0x0000000000007918 */ /* 0x000fe20000000000 */
[----:B-1----:R-:W1:Y:S01]  /*4750*/  LDS R0, [UR8+0x14] ;  /* 0x00001408ff007984 */ /* 0x002e620008000800 */
[----:B------:R-:W-:-:S04]  /*4760*/  ULOP3.LUT UR4, UR44, 0xffff, URZ, 0xc0, !UPT ;  /* 0x0000ffff2c047892 */ /* 0x000fc8000f8ec0ff */
[----:B------:R-:W-:-:S04]  /*4770*/  USHF.R.U32.HI UR4, URZ, 0x5, UR4 ;  /* 0x00000005ff047899 */ /* 0x000fc80008011604 */
[----:B------:R-:W-:Y:S02]  /*4780*/  USHF.L.U32 UR5, UR5, UR4, URZ ;  /* 0x0000000405057299 */ /* 0x000fe400080006ff */
[----:B------:R-:W-:-:S04]  /*4790*/  USHF.L.U32 UR4, UR6, UR4, URZ ;  /* 0x0000000406047299 */ /* 0x000fc800080006ff */
[----:B-1----:R-:W-:-:S04]  /*47a0*/  LOP3.LUT R0, R0, UR5, RZ, 0xc0, !PT ;  /* 0x0000000500007c12 */ /* 0x002fc8000f8ec0ff */
[----:B------:R-:W-:-:S13]  /*47b0*/  ISETP.NE.AND P0, PT, R0, UR5, PT ;  /* 0x0000000500007c0c */ /* 0x000fda000bf05270 */
[----:B------:R-:W-:Y:S05]  /*47c0*/  @P0 BRA `(.L_x_91) ;  /* 0x0000000000580947 */ /* 0x000fea0003800000 */
[----:B------:R-:W1:Y:S02]  /*47d0*/  LDS R0, [UR8+0x18] ;  /* 0x00001808ff007984 */ /* 0x000e640008000800 */
[----:B-1----:R-:W-:-:S04]  /*47e0*/  LOP3.LUT R0, R0, UR4, RZ, 0xc0, !PT ;  /* 0x0000000400007c12 */ /* 0x002fc8000f8ec0ff */
[----:B------:R-:W-:-:S13]  /*47f0*/  ISETP.NE.AND P0, PT, R0, UR4, PT ;  /* 0x0000000400007c0c */ /* 0x000fda000bf05270 */
[----:B------:R-:W-:Y:S05]  /*4800*/  @P0 BRA `(.L_x_92) ;  /* 0x00000000003c0947 */ /* 0x000fea0003800000 */
[----:B------:R-:W1:Y:S01]  /*4810*/  S2R R2, SR_LANEID ;  /* 0x0000000000027919 */ /* 0x000e620000000000 */
[----:B------:R-:W-:Y:S01]  /*4820*/  ULOP3.LUT UR5, URZ, UR5, URZ, 0x33, !UPT ;  /* 0x00000005ff057292 */ /* 0x000fe2000f8e33ff */
[----:B------:R-:W-:Y:S01]  /*4830*/  LOP3.LUT R4, RZ, UR4, RZ, 0x33, !PT ;  /* 0x00000004ff047c12 */ /* 0x000fe2000f8e33ff */
[----:B------:R-:W-:Y:S02]  /*4840*/  VOTEU.ANY UR4, UPT, PT ;  /* 0x0000000000047886 */ /* 0x000fe400038e0100 */
[----:B------:R-:W-:Y:S01]  /*4850*/  UFLO.U32 UR4, UR4 ;  /* 0x00000004000472bd */ /* 0x000fe200080e0000 */
[----:B------:R-:W2:Y:S01]  /*4860*/  REDUX UR6, R4 ;  /* 0x00000000040673c4 */ /* 0x000ea20000000000 */
[----:B------:R-:W-:-:S06]  /*4870*/  IMAD.U32 R0, RZ, RZ, UR5 ;  /* 0x00000005ff007e24 */ /* 0x000fcc000f8e00ff */
[----:B------:R4:W-:Y:S01]  /*4880*/  UTCATOMSWS.AND URZ, UR5 ;  /* 0x0000000500ff79e3 */ /* 0x0009e20008000000 */
[----:B------:R-:W3:Y:S01]  /*4890*/  REDUX UR7, R0 ;  /* 0x00000000000773c4 */ /* 0x000ee20000000000 */
[----:B-1----:R-:W-:Y:S01]  /*48a0*/  ISETP.EQ.U32.AND P0, PT, R2, UR4, PT ;  /* 0x0000000402007c0c */ /* 0x002fe2000bf02070 */
[----:B--2---:R-:W-:Y:S01]  /*48b0*/  IMAD.U32 R2, RZ, RZ, UR6 ;  /* 0x00000006ff027e24 */ /* 0x004fe2000f8e00ff */
[----:B---3--:R-:W-:-:S11]  /*48c0*/  MOV R3, UR7 ;  /* 0x0000000700037c02 */ /* 0x008fd60008000f00 */
[----:B------:R4:W-:Y:S04]  /*48d0*/  @P0 ATOMS.AND RZ, [UR8+0x14], R3 ;  /* 0x00001403ffff098c */ /* 0x0009e8000a800008 */
[----:B------:R4:W-:Y:S01]  /*48e0*/  @P0 ATOMS.AND RZ, [UR8+0x18], R2 ;  /* 0x00001802ffff098c */ /* 0x0009e2000a800008 */
[----:B------:R-:W-:Y:S05]  /*48f0*/  BRA `(.L_x_93) ;  /* 0x0000000000147947 */ /* 0x000fea0003800000 */
.L_x_92:
[----:B------:R-:W-:Y:S02]  /*4900*/  MOV R2, 0x4920 ;  /* 0x0000492000027802 */ /* 0x000fe40000000f00 */
[----:B---3-5:R-:W-:Y:S05]  /*4910*/  CALL.REL.NOINC `($__internal_0_$__cuda_sm10x_tcgen05_guardrail_trap_col_being_dealloced_not_returned_by_alloc) ;  /* 0x0000005c00987944 */ /* 0x028fea0003c00000 */
[----:B------:R-:W-:Y:S05]  /*4920*/  BRA `(.L_x_93) ;  /* 0x0000000000087947 */ /* 0x000fea0003800000 */
.L_x_91:
[----:B------:R-:W-:Y:S02]  /*4930*/  MOV R2, 0x4950 ;  /* 0x0000495000027802 */ /* 0x000fe40000000f00 */
[----:B---3-5:R-:W-:Y:S05]  /*4940*/  CALL.REL.NOINC `($__internal_2_$__cuda_sm10x_tcgen05_guardrail_trap_unallocated_columns_being_dealloced) ;  /* 0x0000005c00a47944 */ /* 0x028fea0003c00000 */
.L_x_93:
[----:B------:R-:W-:Y:S01]  /*4950*/  NOP ;  /* 0x0000000000007918 */ /* 0x000fe20000000000 */
[----:B----4-:R-:W-:Y:S05]  /*4960*/  EXIT ;  /* 0x000000000000794d */ /* 0x010fea0003800000 */
.L_x_64:
[----:B------:R-:W-:-:S09]  /*4970*/  UISETP.NE.OR UP0, UPT, UR18, 0x3, !UP4 ;  /* 0x000000031200788c */ /* 0x000fd2000e705670 */
[----:B------:R-:W-:Y:S05]  /*4980*/  BRA.U UP0, `(.L_x_94) ;  /* 0x0000001100e87547 */ /* 0x000fea000b800000 */
[----:B------:R-:W2:Y:S01]  /*4990*/  LDCU.64 UR4, c[0x0][0x888] ;  /* 0x00011100ff0477ac */ /* 0x000ea20008000a00 */
[----:B------:R-:W3:Y:S01]  /*49a0*/  LDC.64 R12, c[0x0][0x348] ;  /* 0x0000d200ff0c7b82 */ /* 0x000ee20000000a00 */
[----:B------:R-:W-:Y:S02]  /*49b0*/  HFMA2 R9, -RZ, RZ, 0, 0 ;  /* 0x00000000ff097431 */ /* 0x000fe400000001ff */
[----:B------:R-:W-:Y:S01]  /*49c0*/  IMAD.MOV.U32 R11, RZ, RZ, 0x1 ;  /* 0x00000001ff0b7424 */ /* 0x000fe200078e00ff */
[----:B------:R-:W4:Y:S01]  /*49d0*/  LDCU UR46, c[0x0][0x370] ;  /* 0x00006e00ff2e77ac */ /* 0x000f220008000800 */
[----:B------:R-:W-:Y:S01]  /*49e0*/  IMAD.MOV.U32 R10, RZ, RZ, RZ ;  /* 0x000000ffff0a7224 */ /* 0x000fe200078e00ff */
[----:B------:R-:W-:Y:S01]  /*49f0*/  MOV R3, 0x2000 ;  /* 0x0000200000037802 */ /* 0x000fe20000000f00 */
[----:B------:R-:W4:Y:S01]  /*4a00*/  LDCU.128 UR48, c[0x0][0xb10] ;  /* 0x00016200ff3077ac */ /* 0x000f220008000c00 */
[----:B------:R-:W1:Y:S01]  /*4a10*/  LDCU UR37, c[0x0][0x374] ;  /* 0x00006e80ff2577ac */ /* 0x000e620008000800 */
[----:B------:R-:W1:Y:S01]  /*4a20*/  LDCU.64 UR38, c[0x0][0x890] ;  /* 0x00011200ff2677ac */ /* 0x000e620008000a00 */
[----:B--2---:R-:W-:Y:S01]  /*4a30*/  UISETP.NE.U32.AND UP0, UPT, UR4, URZ, UPT ;  /* 0x000000ff0400728c */ /* 0x004fe2000bf05070 */
[----:B------:R-:W2:Y:S01]  /*4a40*/  LDCU UR15, c[0x0][0xb0c] ;  /* 0x00016180ff0f77ac */ /* 0x000ea20008000800 */
[----:B------:R-:W3:Y:S01]  /*4a50*/  LDCU UR56, c[0x0][0xb20] ;  /* 0x00016400ff3877ac */ /* 0x000ee20008000800 */
[----:B------:R-:W3:Y:S01]  /*4a60*/  LDCU UR4, c[0x0][0xb30] ;  /* 0x00016600ff0477ac */ /* 0x000ee20008000800 */
[----:B------:R-:W-:Y:S01]  /*4a70*/  UMOV UR21, 0x400 ;  /* 0x0000040000157882 */ /* 0x000fe20000000000 */
[----:B----4-:R-:W-:-:S02]  /*4a80*/  UIMAD.WIDE.U32 UR6, UR46, UR48, URZ ;  /* 0x000000302e0672a5 */ /* 0x010fc4000f8e00ff */
[----:B-1----:R-:W-:Y:S02]  /*4a90*/  UIMAD.WIDE.U32 UR8, UR37, UR51, URZ ;  /* 0x00000033250872a5 */ /* 0x002fe4000f8e00ff */
[----:B------:R-:W-:Y:S02]  /*4aa0*/  ULEA UR21, UR47, UR21, 0x18 ;  /* 0x000000152f157291 */ /* 0x000fe4000f8ec0ff */
[----:B------:R-:W-:Y:S02]  /*4ab0*/  UISETP.NE.AND.EX UP6, UPT, UR5, URZ, UPT, UP0 ;  /* 0x000000ff0500728c */ /* 0x000fe4000bfc5300 */
[----:B------:R-:W-:Y:S02]  /*4ac0*/  UISETP.NE.AND UP0, UPT, UR45, 0x1, UPT ;  /* 0x000000012d00788c */ /* 0x000fe4000bf05270 */
[----:B------:R-:W-:Y:S02]  /*4ad0*/  UISETP.NE.U32.AND UP0, UPT, UR38, URZ, UPT ;  /* 0x000000ff2600728c */ /* 0x000fe4000bf05070 */
[----:B------:R-:W-:Y:S01]  /*4ae0*/  UIADD3 UR52, UPT, UPT, UR21, 0xd8, URZ ;  /* 0x000000d815347890 */ /* 0x000fe2000fffe0ff */
[----:B------:R-:W-:Y:S01]  /*4af0*/  UMOV UR6, UR7 ;  /* 0x0000000700067c82 */ /* 0x000fe20008000000 */
[----:B------:R-:W-:Y:S01]  /*4b00*/  UMOV UR53, UR9 ;  /* 0x0000000900357c82 */ /* 0x000fe20008000000 */
[----:B------:R-:W-:-:S02]  /*4b10*/  UISETP.GE.AND UP2, UPT, UR45, 0x1, UPT ;  /* 0x000000012d00788c */ /* 0x000fc4000bf46270 */
[----:B------:R-:W-:Y:S02]  /*4b20*/  UISETP.NE.AND.EX UP5, UPT, UR39, URZ, UPT, UP0 ;  /* 0x000000ff2700728c */ /* 0x000fe4000bfa5300 */
[----:B------:R-:W-:Y:S01]  /*4b30*/  UPLOP3.LUT UP3, UPT, UPT, UPT, UPT, 0x40, 0x4 ;  /* 0x000000000004789c */ /* 0x000fe20003f6e870 */
[----:B------:R-:W1:Y:S01]  /*4b40*/  LDCU.64 UR22, c[0x0][0xb28] ;  /* 0x00016500ff1677ac */ /* 0x000e620008000a00 */
[----:B--2---:R-:W-:Y:S02]  /*4b50*/  UISETP.NE.AND UP2, UPT, UR15, 0x1, UPT ;  /* 0x000000010f00788c */ /* 0x004fe4000bf45270 */
[----:B------:R-:W-:Y:S02]  /*4b60*/  UIADD3 UR41, UPT, UPT, UR21, 0xc0, URZ ;  /* 0x000000c015297890 */ /* 0x000fe4000fffe0ff */
[----:B------:R-:W-:Y:S02]  /*4b70*/  UIADD3 UR33, UPT, UPT, UR21, 0xc8, URZ ;  /* 0x000000c815217890 */ /* 0x000fe4000fffe0ff */
[----:B------:R-:W-:-:S02]  /*4b80*/  UIADD3 UR25, UPT, UPT, UR21, 0xd0, URZ ;  /* 0x000000d015197890 */ /* 0x000fc4000fffe0ff */
[----:B------:R-:W-:Y:S02]  /*4b90*/  UPRMT UR52, UR47, 0x654, UR52 ;  /* 0x000006542f347896 */ /* 0x000fe40008000034 */
[----:B------:R-:W-:Y:S02]  /*4ba0*/  USHF.R.U32.HI UR54, URZ, UR49, UR6 ;  /* 0x00000031ff367299 */ /* 0x000fe40008011606 */
[----:B---3--:R-:W-:Y:S02]  /*4bb0*/  USHF.R.U32.HI UR53, URZ, UR56, UR53 ;  /* 0x00000038ff357299 */ /* 0x008fe40008011635 */
[----:B------:R-:W-:Y:S02]  /*4bc0*/  UISETP.NE.AND UP0, UPT, UR50, 0x1, UPT ;  /* 0x000000013200788c */ /* 0x000fe4000bf05270 */
[----:B------:R-:W-:-:S11]  /*4bd0*/  UISETP.NE.AND UP4, UPT, UR4, 0x1, UPT ;  /* 0x000000010400788c */ /* 0x000fd6000bf85270 */
.L_x_105:
[C---:B------:R-:W-:Y:S02]  /*4be0*/  LEA R8, R10.reuse, UR21, 0x3 ;  /* 0x000000150a087c11 */ /* 0x040fe4000f8e18ff */
[----:B------:R-:W-:Y:S02]  /*4bf0*/  SHF.L.U32 R5, R9, 0x1f, RZ ;  /* 0x0000001f09057819 */ /* 0x000fe400000006ff */
[----:B------:R-:W-:Y:S02]  /*4c00*/  LEA R6, R10, UR21, 0x4 ;  /* 0x000000150a067c11 */ /* 0x000fe4000f8e20ff */
[----:B--2---:R-:W2:Y:S02]  /*4c10*/  SYNCS.PHASECHK.TRANS64.TRYWAIT P0, [R8+URZ+0x110], R5 ;  /* 0x00011005080075a7 */ /* 0x004ea400080011ff */
[----:B--2---:R-:W-:Y:S05]  /*4c20*/  @!P0 BRA `(.L_x_95) ;  /* 0x0000005400848947 */ /* 0x004fea0003800000 */
.L_x_204:
[----:B--2---:R-:W2:Y:S01]  /*4c30*/  LDS.128 R4, [R6+0x1a0] ;  /* 0x0001a00006047984 */ /* 0x004ea20000000c00 */
[----:B------:R-:W-:Y:S01]  /*4c40*/  UISETP.GE.AND UP0, UPT, UR45, 0x1, UPT ;  /* 0x000000012d00788c */ /* 0x000fe2000bf06270 */
[----:B------:R-:W-:Y:S01]  /*4c50*/  @!PT LDS RZ, [RZ] ;  /* 0x00000000fffff984 */ /* 0x000fe20000000800 */
[----:B------:R-:W-:Y:S01]  /*4c60*/  @!PT LDS RZ, [RZ] ;  /* 0x00000000fffff984 */ /* 0x000fe20000000800 */
[----:B------:R-:W-:Y:S01]  /*4c70*/  @!PT LDS RZ, [RZ] ;  /* 0x00000000fffff984 */ /* 0x000fe20000000800 */
[----:B------:R-:W-:Y:S01]  /*4c80*/  @!PT LDS RZ, [RZ] ;  /* 0x00000000fffff984 */ /* 0x000fe20000000800 */
[----:B------:R3:W-:Y:S06]  /*4c90*/  MEMBAR.ALL.CTA ;  /* 0x0000000000007992 */ /* 0x0007ec0000008000 */
[----:B---3--:R-:W3:Y:S01]  /*4ca0*/  FENCE.VIEW.ASYNC.S ;  /* 0x00000000000073c6 */ /* 0x008ee20000000000 */
[----:B--2---:R-:W-:Y:S11]  /*4cb0*/  LOP3.LUT P0, RZ, R6, 0x1, RZ, 0xc0, !PT ;  /* 0x0000000106ff7812 */ /* 0x004ff6000780c0ff */
[----:B------:R-:W-:Y:S02]  /*4cc0*/  @!UPT UIADD3 URZ, UPT, UPT, URZ, URZ, URZ ;  /* 0x000000fffffff290 */ /* 0x000fe4000fffe0ff */
[----:B---3--:R-:W-:Y:S01]  /*4cd0*/  VOTEU.ANY UP2, P0 ;  /* 0x0000000000ff7886 */ /* 0x008fe20000040100 */
[----:B------:R-:W-:Y:S11]  /*4ce0*/  PLOP3.LUT P0, PT, PT, PT, UP2, 0x80, 0x8 ;  /* 0x000000000008781c */ /* 0x000ff60003f0f028 */
[----:B------:R-:W-:Y:S02]  /*4cf0*/  @!UPT UIADD3 URZ, UPT, UPT, URZ, URZ, URZ ;  /* 0x000000fffffff290 */ /* 0x000fe4000fffe0ff */
[----:B------:R-:W-:Y:S02]  /*4d00*/  @P0 SHF.R.U32.HI R0, RZ, 0x10, R5 ;  /* 0x00000010ff000819 */ /* 0x000fe40000011605 */
[----:B------:R-:W-:Y:S02]  /*4d10*/  @P0 MOV R2, R4 ;  /* 0x0000000400020202 */ /* 0x000fe40000000f00 */
[----:B------:R-:W-:Y:S01]  /*4d20*/  @P0 R2UR UR4, R0 ;  /* 0x00000000000402ca */ /* 0x000fe200000e0000 */
[----:B------:R-:W-:Y:S01]  /*4d30*/  VIADD R0, R8, 0x120 ;  /* 0x0000012008007836 */ /* 0x000fe20000000000 */
[----:B------:R-:W-:Y:S02]  /*4d40*/  @P0 LOP3.LUT R4, R5, 0xffff, RZ, 0xc0, !PT ;  /* 0x0000ffff05040812 */ /* 0x000fe400078ec0ff */
[----:B------:R-:W-:Y:S02]  /*4d50*/  @P0 R2UR UR6, R2 ;  /* 0x00000000020602ca */ /* 0x000fe400000e0000 */
[----:B------:R-:W-:Y:S02]  /*4d60*/  PRMT R0, RZ, 0x654, R0 ;  /* 0x00000654ff007816 */ /* 0x000fe40000000000 */
[----:B------:R-:W-:Y:S02]  /*4d70*/  @P0 R2UR UR5, R4 ;  /* 0x00000000040502ca */ /* 0x000fe400000e0000 */
[----:B------:R2:W-:Y:S03]  /*4d80*/  SYNCS.ARRIVE.TRANS64.RED.A1T0 RZ, [R0+URZ], RZ ;  /* 0x000000ff00ff79a7 */ /* 0x0005e600081004ff */
[----:B------:R-:W-:Y:S04]  /*4d90*/  @UP2 UMOV UR29, UR4 ;  /* 0x00000004001d2c82 */ /* 0x000fe80008000000 */
[----:B------:R-:W-:Y:S04]  /*4da0*/  @UP2 UMOV UR14, UR6 ;  /* 0x00000006000e2c82 */ /* 0x000fe80008000000 */
[----:B------:R-:W-:Y:S01]  /*4db0*/  @UP2 UMOV UR13, UR5 ;  /* 0x00000005000d2c82 */ /* 0x000fe20008000000 */
[----:B------:R-:W-:Y:S05]  /*4dc0*/  BRA.U !UP0, `(.L_x_96) ;  /* 0x0000000108c07547 */ /* 0x000fea000b800000 */
[----:B------:R-:W-:Y:S02]  /*4dd0*/  UIMAD.WIDE.U32 UR16, UR13, UR51, URZ ;  /* 0x000000330d1072a5 */ /* 0x000fe4000f8e00ff */
[----:B------:R-:W-:Y:S02]  /*4de0*/  UP2UR UR20, UPR, URZ, 0x4 ;  /* 0x00000004ff147883 */ /* 0x000fe40008000000 */
[----:B------:R-:W-:Y:S02]  /*4df0*/  UISETP.NE.AND UP2, UPT, UR50, 0x1, UPT ;  /* 0x000000013200788c */ /* 0x000fe4000bf45270 */
[----:B------:R-:W-:Y:S02]  /*4e00*/  UIMAD.WIDE.U32 UR18, UR14, UR48, URZ ;  /* 0x000000300e1272a5 */ /* 0x000fe4000f8e00ff */
[----:B------:R-:W-:Y:S02]  /*4e10*/  USEL UR4, UR37, UR53, !UP2 ;  /* 0x0000003525047287 */ /* 0x000fe4000d000000 */
[----:B------:R-:W-:Y:S02]  /*4e20*/  UISETP.NE.AND UP0, UPT, UR15, 0x1, UPT ;  /* 0x000000010f00788c */ /* 0x000fe4000bf05270 */
[----:B------:R-:W-:Y:S02]  /*4e30*/  UP2UR UR24, UPR, URZ, 0x2 ;  /* 0x00000002ff187883 */ /* 0x000fe40008000000 */
[----:B------:R-:W-:Y:S02]  /*4e40*/  UISETP.NE.AND UP1, UPT, UR45, 0x1, UPT ;  /* 0x000000012d00788c */ /* 0x000fe4000bf25270 */
[----:B-1----:R-:W-:Y:S02]  /*4e50*/  UIMAD.WIDE.U32 UR8, UR4, UR22, URZ ;  /* 0x00000016040872a5 */ /* 0x002fe4000f8e00ff */
[----:B------:R-:W-:Y:S01]  /*4e60*/  USEL UR7, UR46, UR54, !UP0 ;  /* 0x000000362e077287 */ /* 0x000fe2000c000000 */
[----:B------:R-:W-:Y:S02]  /*4e70*/  UMOV UR5, UR17 ;  /* 0x0000001100057c82 */ /* 0x000fe40008000000 */
[----:B------:R-:W-:Y:S02]  /*4e80*/  USHF.R.U32.HI UR6, URZ, UR56, UR5 ;  /* 0x00000038ff067299 */ /* 0x000fe40008011605 */
[----:B------:R-:W-:Y:S02]  /*4e90*/  UIMAD.WIDE.U32 UR10, UR7, UR22, URZ ;  /* 0x00000016070a72a5 */ /* 0x000fe4000f8e00ff */
[----:B------:R-:W-:Y:S02]  /*4ea0*/  USEL UR6, UR13, UR6, !UP2 ;  /* 0x000000060d067287 */ /* 0x000fe4000d000000 */
[----:B------:R-:W-:Y:S01]  /*4eb0*/  UISETP.NE.AND UP2, UPT, UR20, URZ, UPT ;  /* 0x000000ff1400728c */ /* 0x000fe2000bf45270 */
[----:B------:R-:W-:Y:S02]  /*4ec0*/  UMOV UR5, UR19 ;  /* 0x0000001300057c82 */ /* 0x000fe40008000000 */
[----:B------:R-:W-:Y:S03]  /*4ed0*/  USHF.R.U32.HI UR12, URZ, UR49, UR5 ;  /* 0x00000031ff0c7299 */ /* 0x000fe60008011605 */
[----:B------:R-:W-:Y:S02]  /*4ee0*/  UMOV UR5, UR9 ;  /* 0x0000000900057c82 */ /* 0x000fe40008000000 */
[----:B------:R-:W-:Y:S03]  /*4ef0*/  @UP1 USHF.R.U32.HI UR4, URZ, UR23, UR5 ;  /* 0x00000017ff041299 */ /* 0x000fe60008011605 */
[----:B------:R-:W-:Y:S01]  /*4f00*/  UMOV UR5, UR11 ;  /* 0x0000000b00057c82 */ /* 0x000fe20008000000 */
[----:B------:R-:W-:Y:S02]  /*4f10*/  UIMAD UR4, UR45, UR4, URZ ;  /* 0x000000042d0472a4 */ /* 0x000fe4000f8e02ff */
[----:B------:R-:W-:Y:S02]  /*4f20*/  @UP1 USHF.R.U32.HI UR7, URZ, UR23, UR5 ;  /* 0x00000017ff071299 */ /* 0x000fe40008011605 */
[----:B------:R-:W-:Y:S02]  /*4f30*/  USEL UR5, UR14, UR12, !UP0 ;  /* 0x0000000c0e057287 */ /* 0x000fe4000c000000 */
[----:B------:R-:W-:Y:S02]  /*4f40*/  UIMAD.WIDE.U32 UR10, UR6, UR22, URZ ;  /* 0x00000016060a72a5 */ /* 0x000fe4000f8e00ff */
[----:B------:R-:W-:Y:S02]  /*4f50*/  UIMAD UR8, UR45, UR7, URZ ;  /* 0x000000072d0872a4 */ /* 0x000fe4000f8e02ff */
[----:B------:R-:W-:Y:S03]  /*4f60*/  UISETP.GE.AND UP0, UPT, UR6, UR4, UPT ;  /* 0x000000040600728c */ /* 0x000fe6000bf06270 */
[----:B------:R-:W-:Y:S01]  /*4f70*/  UMOV UR4, UR11 ;  /* 0x0000000b00047c82 */ /* 0x000fe20008000000 */
[----:B------:R-:W-:Y:S02]  /*4f80*/  UISETP.GE.OR UP0, UPT, UR5, UR8, UP0 ;  /* 0x000000080500728c */ /* 0x000fe40008706670 */
[----:B------:R-:W-:Y:S02]  /*4f90*/  USHF.R.U32.HI UR4, URZ, UR23, UR4 ;  /* 0x00000017ff047299 */ /* 0x000fe40008011604 */
[----:B------:R-:W-:Y:S02]  /*4fa0*/  UIMAD.WIDE.U32 UR8, UR5, UR22, URZ ;  /* 0x00000016050872a5 */ /* 0x000fe4000f8e00ff */
[----:B------:R-:W-:Y:S04]  /*4fb0*/  USEL UR10, UR6, UR4, !UP1 ;  /* 0x00000004060a7287 */ /* 0x000fe8000c800000 */
[----:B------:R-:W-:Y:S01]  /*4fc0*/  UIADD3 UR11, UPT, UPT, -UR10, URZ, URZ ;  /* 0x000000ff0a0b7290 */ /* 0x000fe2000fffe1ff */
[----:B------:R-:W-:Y:S02]  /*4fd0*/  @!UP0 UMOV UR4, UR9 ;  /* 0x0000000900048c82 */ /* 0x000fe40008000000 */
[----:B------:R-:W-:Y:S02]  /*4fe0*/  @!UP0 USHF.R.U32.HI UR4, URZ, UR23, UR4 ;  /* 0x00000017ff048299 */ /* 0x000fe40008011604 */
[----:B------:R-:W-:Y:S02]  /*4ff0*/  UIMAD UR8, UR45, UR11, UR6 ;  /* 0x0000000b2d0872a4 */ /* 0x000fe4000f8e0206 */
[----:B------:R-:W-:Y:S02]  /*5000*/  @!UP0 USEL UR4, UR5, UR4, !UP1 ;  /* 0x0000000405048287 */ /* 0x000fe4000c800000 */
[----:B------:R-:W-:Y:S02]  /*5010*/  UISETP.NE.AND UP1, UPT, UR24, URZ, UPT ;  /* 0x000000ff1800728c */ /* 0x000fe4000bf25270 */
[----:B------:R-:W-:Y:S02]  /*5020*/  @!UP0 UIMAD UR7, UR7, UR8, UR4 ;  /* 0x00000008070782a4 */ /* 0x000fe4000f8e0204 */
[----:B------:R-:W-:Y:S02]  /*5030*/  @!UP0 UIADD3 UR9, UPT, UPT, UR10, -UR4, URZ ;  /* 0x800000040a098290 */ /* 0x000fe4000fffe0ff */
[----:B------:R-:W-:Y:S02]  /*5040*/  UIADD3 UR8, UPT, UPT, -UR6, URZ, URZ ;  /* 0x000000ff06087290 */ /* 0x000fe4000fffe1ff */
[----:B------:R-:W-:Y:S02]  /*5050*/  UIADD3 UR4, UPT, UPT, -UR5, URZ, URZ ;  /* 0x000000ff05047290 */ /* 0x000fe4000fffe1ff */
[----:B------:R-:W-:Y:S03]  /*5060*/  @!UP0 UIMAD UR6, UR9, UR45, UR5 ;  /* 0x0000002d090682a4 */ /* 0x000fe6000f8e0205 */
[----:B------:R-:W-:Y:S01]  /*5070*/  @!UP0 UMOV UR5, UR7 ;  /* 0x0000000700058c82 */ /* 0x000fe20008000000 */
[----:B------:R-:W-:Y:S02]  /*5080*/  UIMAD UR7, UR15, UR4, UR14 ;  /* 0x000000040f0772a4 */ /* 0x000fe4000f8e020e */
[----:B------:R-:W-:Y:S02]  /*5090*/  UIMAD UR4, UR50, UR8, UR13 ;  /* 0x00000008320472a4 */ /* 0x000fe4000f8e020d */
[----:B------:R-:W-:Y:S02]  /*50a0*/  UIMAD UR14, UR5, UR15, UR7 ;  /* 0x0000000f050e72a4 */ /* 0x000fe4000f8e0207 */
[----:B------:R-:W-:Y:S11]  /*50b0*/  UIMAD UR13, UR6, UR50, UR4 ;  /* 0x00000032060d72a4 */ /* 0x000ff6000f8e0204 */
[----:B------:R-:W-:Y:S01]  /*50c0*/  @!UPT UIADD3 URZ, UPT, UPT, URZ, URZ, URZ ;  /* 0x000000fffffff290 */ /* 0x000fe2000fffe0ff */
.L_x_96:
[----:B------:R-:W3:Y:S01]  /*50d0*/  @!UP4 LDCU.128 UR8, c[0x0][0xb10] ;  /* 0x00016200ff08c7ac */ /* 0x000ee20008000c00 */
[----:B------:R-:W-:Y:S02]  /*50e0*/  ISETP.NE.U32.AND P0, PT, RZ, UR38, PT ;  /* 0x00000026ff007c0c */ /* 0x000fe4000bf05070 */
[----:B------:R-:W-:Y:S02]  /*50f0*/  SHF.L.U32 R4, R11, 0x1f, RZ ;  /* 0x0000001f0b047819 */ /* 0x000fe400000006ff */
[----:B------:R-:W-:Y:S01]  /*5100*/  ISETP.NE.AND.EX P0, PT, RZ, UR39, PT, P0 ;  /* 0x00000027ff007c0c */ /* 0x000fe2000bf05300 */
[----:B------:R-:W4:Y:S01]  /*5110*/  @!UP4 LDCU UR5, c[0x0][0xb0c] ;  /* 0x00016180ff05c7ac */ /* 0x000f220008000800 */
[----:B------:R-:W-:Y:S02]  /*5120*/  USHF.L.U32 UR42, UR30, 0x7, URZ ;  /* 0x000000071e2a7899 */ /* 0x000fe400080006ff */
[----:B------:R-:W-:Y:S02]  /*5130*/  USHF.L.U32 UR43, UR31, 0x6, URZ ;  /* 0x000000061f2b7899 */ /* 0x000fe400080006ff */
[----:B---3--:R-:W-:Y:S07]  /*5140*/  UIMAD.WIDE.U32 UR6, UR14, UR8, URZ ;  /* 0x000000080e0672a5 */ /* 0x008fee000f8e00ff */
[----:B------:R-:W-:Y:S01]  /*5150*/  @!UP4 UMOV UR4, UR7 ;  /* 0x000000070004cc82 */ /* 0x000fe20008000000 */
[----:B----4-:R-:W-:Y:S02]  /*5160*/  @!UP4 UISETP.NE.AND UP0, UPT, UR5, 0x1, UPT ;  /* 0x000000010500c88c */ /* 0x010fe4000bf05270 */
[----:B------:R-:W-:Y:S02]  /*5170*/  @!UP4 USHF.R.U32.HI UR4, URZ, UR9, UR4 ;  /* 0x00000009ff04c299 */ /* 0x000fe40008011604 */
[----:B------:R-:W-:Y:S02]  /*5180*/  UIMAD.WIDE.U32 UR6, UR13, UR11, URZ ;  /* 0x0000000b0d0672a5 */ /* 0x000fe4000f8e00ff */
[----:B------:R-:W-:Y:S02]  /*5190*/  @!UP4 USEL UR8, UR14, UR4, !UP0 ;  /* 0x000000040e08c287 */ /* 0x000fe4000c000000 */
[----:B------:R-:W-:Y:S03]  /*51a0*/  @!UP4 UISETP.NE.AND UP0, UPT, UR10, 0x1, UPT ;  /* 0x000000010a00c88c */ /* 0x000fe6000bf05270 */
[----:B------:R-:W-:Y:S02]  /*51b0*/  @!UP4 UMOV UR6, UR7 ;  /* 0x000000070006cc82 */ /* 0x000fe40008000000 */
[----:B------:R-:W3:Y:S02]  /*51c0*/  @!UP4 LDCU UR4, c[0x0][0xb20] ;  /* 0x00016400ff04c7ac */ /* 0x000ee40008000800 */
[----:B---3--:R-:W-:Y:S04]  /*51d0*/  @!UP4 USHF.R.U32.HI UR6, URZ, UR4, UR6 ;  /* 0x00000004ff06c299 */ /* 0x008fe80008011606 */
[----:B------:R-:W-:Y:S04]  /*51e0*/  @!UP4 USEL UR6, UR13, UR6, !UP0 ;  /* 0x000000060d06c287 */ /* 0x000fe8000c000000 */
[----:B------:R-:W-:Y:S02]  /*51f0*/  @!UP4 UIADD3 UR4, UPT, UPT, -UR8, UR6, URZ ;  /* 0x000000060804c290 */ /* 0x000fe4000fffe1ff */
[----:B------:R-:W-:Y:S02]  /*5200*/  @!UP4 UIADD3 UR6, UPT, UPT, UR8, -UR6, URZ ;  /* 0x800000060806c290 */ /* 0x000fe4000fffe0ff */
[----:B------:R-:W-:Y:S02]  /*5210*/  @!UP4 UIMAD UR14, UR4, UR5, UR14 ;  /* 0x00000005040ec2a4 */ /* 0x000fe4000f8e020e */
[----:B------:R-:W-:Y:S01]  /*5220*/  @!UP4 UIMAD UR13, UR6, UR10, UR13 ;  /* 0x0000000a060dc2a4 */ /* 0x000fe2000f8e020d */
[----:B------:R-:W-:Y:S11]  /*5230*/  BRA.U UP3, `(.L_x_97) ;  /* 0x0000000103107547 */ /* 0x000ff6000b800000 */
[----:B--2---:R-:W-:Y:S04]  /*5240*/  MOV R0, UR55 ;  /* 0x0000003700007c02 */ /* 0x004fe80008000f00 */
[----:B------:R-:W-:Y:S04]  /*5250*/  SHF.L.U32 R5, R0, 0x1f, RZ ;  /* 0x0000001f00057819 */ /* 0x000fe800000006ff */
[----:B------:R-:W2:Y:S02]  /*5260*/  SYNCS.PHASECHK.TRANS64.TRYWAIT P1, [UR21+0x108], R5 ;  /* 0x00010805ff0075a7 */ /* 0x000ea40008021115 */
[----:B--2---:R-:W-:Y:S05]  /*5270*/  @!P1 BRA `(.L_x_98) ;  /* 0x0000005000049947 */ /* 0x004fea0003800000 */
.L_x_97:
[----:B------:R-:W-:Y:S05]  /*5280*/  BRA.U !UP5, `(.L_x_99) ;  /* 0x000000010d387547 */ /* 0x000fea000b800000 */
[----:B------:R-:W-:Y:S01]  /*5290*/  UPLOP3.LUT UP1, UPT, UPT, UPT, UP6, 0x80, 0x8 ;  /* 0x000000000008789c */ /* 0x000fe20003f2f060 */
[----:B--2---:R-:W-:Y:S01]  /*52a0*/  HFMA2 R0, -RZ, RZ, 0, 5.9604644775390625e-08 ;  /* 0x00000001ff007431 */ /* 0x004fe200000001ff */
[----:B------:R-:W2:Y:S01]  /*52b0*/  LDCU.64 UR8, c[0x0][0x358] ;  /* 0x00006b00ff0877ac */ /* 0x000ea20008000a00 */
[----:B------:R-:W-:Y:S03]  /*52c0*/  IMAD.MOV.U32 R56, RZ, RZ, 0x1 ;  /* 0x00000001ff387424 */ /* 0x000fe600078e00ff */
[----:B------:R-:W-:Y:S05]  /*52d0*/  PLOP3.LUT P1, PT, PT, PT, UP1, 0x80, 0x8 ;  /* 0x000000000008781c */ /* 0x000fea0003f2f018 */
[----:B------:R-:W3:Y:S01]  /*52e0*/  @UP1 LDCU.64 UR4, c[0x0][0x888] ;  /* 0x00011100ff0417ac */ /* 0x000ee20008000a00 */
[----:B------:R-:W-:Y:S07]  /*52f0*/  @UP1 UIMAD UR6, UR36, UR38, URZ ;  /* 0x00000026240612a4 */ /* 0x000fee000f8e02ff */
[----:B------:R-:W-:Y:S01]  /*5300*/  @!P1 PRMT R56, R0, 0x7610, R56 ;  /* 0x0000761000389816 */ /* 0x000fe20000000038 */
[----:B---3--:R-:W-:Y:S06]  /*5310*/  @UP1 UIMAD.WIDE UR4, UR6, 0x4, UR4 ;  /* 0x00000004060418a5 */ /* 0x008fec000f8e0204 */
[----:B------:R-:W-:Y:S01]  /*5320*/  IMAD.U32 R6, RZ, RZ, UR4 ;  /* 0x00000004ff067e24 */ /* 0x000fe2000f8e00ff */
[----:B------:R-:W-:Y:S04]  /*5330*/  MOV R7, UR5 ;  /* 0x0000000500077c02 */ /* 0x000fe80008000f00 */
[----:B------:R-:W3:Y:S01]  /*5340*/  @!UP1 LDCU UR4, c[0x0][0x880] ;  /* 0x00011000ff0497ac */ /* 0x000ee20008000800 */
[----:B--2--5:R4:W5:Y:S02]  /*5350*/  @P1 LDG.E R27, desc[UR8][R6.64] ;  /* 0x00000008061b1981 */ /* 0x024964000c1e1900 */
[----:B---34-:R-:W-:Y:S07]  /*5360*/  @!P1 IMAD.U32 R27, RZ, RZ, UR4 ;  /* 0x00000004ff1b9e24 */ /* 0x018fee000f8e00ff */
.L_x_99:
[----:B-----5:R-:W-:Y:S01]  /*5370*/  @!P0 FSETP.EQ.AND P2, PT, R27, RZ, PT ;  /* 0x000000ff1b00820b */ /* 0x020fe20003f42000 */
[----:B------:R-:W-:Y:S01]  /*5380*/  @!UPT UIADD3 URZ, UPT, UPT, URZ, URZ, URZ ;  /* 0x000000fffffff290 */ /* 0x000fe2000fffe0ff */
[----:B------:R-:W-:Y:S11]  /*5390*/  @!P0 BRA `(.L_x_100) ;  /* 0x0000000000148947 */ /* 0x000ff60003800000 */
[----:B------:R-:W-:Y:S02]  /*53a0*/  LOP3.LUT P0, RZ, R56, 0xff, RZ, 0xc0, !PT ;  /* 0x000000ff38ff7812 */ /* 0x000fe4000780c0ff */
[----:B------:R-:W-:Y:S04]  /*53b0*/  PLOP3.LUT P2, PT, PT, PT, UP1, 0x80, 0x8 ;  /* 0x000000000008781c */ /* 0x000fe80003f4f018 */
[----:B------:R-:W-:Y:S07]  /*53c0*/  PLOP3.LUT P2, PT, P2, PT, PT, 0x8, 0x80 ;  /* 0x000000000080781c */ /* 0x000fee000174e170 */
[----:B------:R-:W-:Y:S11]  /*53d0*/  @P0 FSETP.EQ.AND P2, PT, R27, RZ, PT ;  /* 0x000000ff1b00020b */ /* 0x000ff60003f42000 */
[----:B------:R-:W-:Y:S02]  /*53e0*/  @!UPT UIADD3 URZ, UPT, UPT, URZ, URZ, URZ ;  /* 0x000000fffffff290 */ /* 0x000fe4000fffe0ff */
.L_x_100:
[----:B------:R-:W3:Y:S01]  /*53f0*/  SYNCS.PHASECHK.TRANS64.TRYWAIT P0, [UR21+0xe0], R4 ;  /* 0x0000e004ff0075a7 */ /* 0x000ee20008001115 */
[----:B------:R-:W-:Y:S04]  /*5400*/  ELECT P1, URZ, PT ;  /* 0x0000000000ff782f */ /* 0x000fe80003820000 */
[----:B------:R-:W-:Y:S01]  /*5410*/  PLOP3.LUT P1, PT, P2, P1, PT, 0xf2, 0x2f ;  /* 0x00000000002f781c */ /* 0x000fe20001723e72 */
[----:B------:R-:W-:Y:S01]  /*5420*/  @!UPT UIADD3 URZ, UPT, UPT, URZ, URZ, URZ ;  /* 0x000000fffffff290 */ /* 0x000fe2000fffe0ff */
[----:B---3--:R-:W-:Y:S11]  /*5430*/  @!P0 BRA `(.L_x_101) ;  /* 0x0000004c00ac8947 */ /* 0x008ff60003800000 */
.L_x_207:
[----:B------:R-:W-:Y:S01]  /*5440*/  @!P1 IADD3 R2, P0, PT, R12, 0x580, RZ ;  /* 0x000005800c029810 */ /* 0x000fe20007f1e0ff */
[----:B------:R-:W-:Y:S01]  /*5450*/  VOTEU.ALL UP0, P1 ;  /* 0x0000000000ff7886 */ /* 0x000fe20000800000 */
[----:B------:R-:W-:Y:S01]  /*5460*/  UMOV UR6, 0x0 ;  /* 0x0000000000067882 */ /* 0x000fe20000000000 */
[----:B------:R-:W-:Y:S01]  /*5470*/  UMOV UR7, 0x10000000 ;  /* 0x1000000000077882 */ /* 0x000fe20000000000 */
[----:B------:R-:W-:Y:S01]  /*5480*/  @!P1 R2UR UR5, R2 ;  /* 0x00000000020592ca */ /* 0x000fe200000e0000 */
[----:B--2---:R-:W-:Y:S01]  /*5490*/  @!P1 IMAD.X R0, RZ, RZ, R13, P0 ;  /* 0x000000ffff009224 */ /* 0x004fe200000e060d */
[----:B------:R-:W-:Y:S02]  /*54a0*/  @!UP0 UIADD3 UR40, UPT, UPT, UR21, 0x200, URZ ;  /* 0x0000020015288890 */ /* 0x000fe4000fffe0ff */
[----:B------:R-:W-:Y:S02]  /*54b0*/  @!UP0 UIADD3 UR10, UPT, UPT, UR42, 0x40, URZ ;  /* 0x000000402a0a8890 */ /* 0x000fe4000fffe0ff */
[----:B------:R-:W-:Y:S01]  /*54c0*/  @!P1 R2UR UR4, R0 ;  /* 0x00000000000492ca */ /* 0x000fe200000e0000 */
[----:B------:R-:W-:Y:S01]  /*54d0*/  @!UP0 UIADD3 UR8, UPT, UPT, UR21, 0x1200, URZ ;  /* 0x0000120015088890 */ /* 0x000fe2000fffe0ff */
[----:B------:R-:W-:Y:S01]  /*54e0*/  @!P1 IMAD.MOV.U32 R0, RZ, RZ, 0x2000 ;  /* 0x00002000ff009424 */ /* 0x000fe200078e00ff */
[----:B------:R-:W-:Y:S01]  /*54f0*/  VOTEU.ALL UP0, P1 ;  /* 0x0000000000ff7886 */ /* 0x000fe20000800000 */
[----:B------:R-:W-:Y:S01]  /*5500*/  UMOV UR44, UR36 ;  /* 0x00000024002c7c82 */ /* 0x000fe20008000000 */
[----:B------:R-:W-:Y:S01]  /*5510*/  UMOV UR9, UR41 ;  /* 0x0000002900097c82 */ /* 0x000fe20008000000 */
[----:B------:R-:W-:Y:S01]  /*5520*/  UMOV UR11, UR43 ;  /* 0x0000002b000b7c82 */ /* 0x000fe20008000000 */
[----:B------:R-:W-:Y:S01]  /*5530*/  IMAD.U32 R6, RZ, RZ, UR5 ;  /* 0x00000005ff067e24 */ /* 0x000fe2000f8e00ff */
[----:B------:R-:W-:Y:S05]  /*5540*/  UMOV UR12, UR36 ;  /* 0x00000024000c7c82 */ /* 0x000fea0008000000 */
[----:B------:R-:W-:Y:S01]  /*5550*/  IMAD.U32 R7, RZ, RZ, UR4 ;  /* 0x00000004ff077e24 */ /* 0x000fe2000f8e00ff */
[----:B------:R-:W-:Y:S04]  /*5560*/  @!P1 R2UR UR4, R6 ;  /* 0x00000000060492ca */ /* 0x000fe800000e0000 */
[----:B------:R-:W-:Y:S11]  /*5570*/  @!P1 R2UR UR5, R7 ;  /* 0x00000000070592ca */ /* 0x000ff600000e0000 */
[----:B------:R-:W-:Y:S02]  /*5580*/  @!UPT UIADD3 URZ, UPT, UPT, URZ, URZ, URZ ;  /* 0x000000fffffff290 */ /* 0x000fe4000fffe0ff */
[----:B------:R-:W-:Y:S01]  /*5590*/  @!UP0 UTMALDG.3D [UR40], [UR4], desc[UR6] ;  /* 0x00000628040085b4 */ /* 0x000fe20008011000 */
[----:B------:R-:W-:Y:S05]  /*55a0*/  VOTEU.ALL UP0, P1 ;  /* 0x0000000000ff7886 */ /* 0x000fea0000800000 */
[----:B------:R2:W-:Y:S01]  /*55b0*/  @!UP0 UTMALDG.3D [UR8], [UR4], desc[UR6] ;  /* 0x00000608040085b4 */ /* 0x0005e20008011000 */
[----:B------:R3:W-:Y:S01]  /*55c0*/  @!P1 SYNCS.ARRIVE.TRANS64.RED.A0TR RZ, [UR21+0xc0], R0 ;  /* 0x0000c000ffff99a7 */ /* 0x0007e20008300415 */
[----:B--2---:R-:W-:Y:S09]  /*55d0*/  UPRMT UR4, UR47, 0x654, UR41 ;  /* 0x000006542f047896 */ /* 0x004ff20008000029 */
[----:B------:R-:W-:Y:S01]  /*55e0*/  SYNCS.ARRIVE.TRANS64.RED.A1T0 RZ, [UR4], RZ ;  /* 0x000000ffffff79a7 */ /* 0x000fe20008100404 */
[----:B------:R-:W2:Y:S02]  /*55f0*/  SYNCS.PHASECHK.TRANS64.TRYWAIT P0, [UR21+0xe8], R4 ;  /* 0x0000e804ff0075a7 */ /* 0x000ea40008001115 */
[----:B--23--:R-:W-:Y:S05]  /*5600*/  @!P0 BRA `(.L_x_102) ;  /* 0x0000004c00508947 */ /* 0x00cfea0003800000 */
.L_x_209:
[----:B------:R-:W-:Y:S01]  /*5610*/  @!P1 IADD3 R2, P0, PT, R12, 0x580, RZ ;  /* 0x000005800c029810 */ /* 0x000fe20007f1e0ff */
[----:B------:R-:W-:Y:S01]  /*5620*/  VOTEU.ALL UP0, P1 ;  /* 0x0000000000ff7886 */ /* 0x000fe20000800000 */
[----:B------:R-:W-:Y:S01]  /*5630*/  UMOV UR6, 0x0 ;  /* 0x0000000000067882 */ /* 0x000fe20000000000 */
[----:B------:R-:W-:Y:S01]  /*5640*/  UMOV UR7, 0x10000000 ;  /* 0x1000000000077882 */ /* 0x000fe20000000000 */
[----:B------:R-:W-:Y:S01]  /*5650*/  @!P1 R2UR UR5, R2 ;  /* 0x00000000020592ca */ /* 0x000fe200000e0000 */
[----:B------:R-:W-:Y:S01]  /*5660*/  @!P1 IMAD.X R0, RZ, RZ, R13, P0 ;  /* 0x000000ffff009224 */ /* 0x000fe200000e060d */
[----:B------:R-:W-:Y:S02]  /*5670*/  @!UP0 UIADD3 UR34, UPT, UPT, UR42, 0x10, URZ ;  /* 0x000000102a228890 */ /* 0x000fe4000fffe0ff */
[----:B------:R-:W-:Y:S02]  /*5680*/  @!UP0 UIADD3 UR32, UPT, UPT, UR21, 0x2200, URZ ;  /* 0x0000220015208890 */ /* 0x000fe4000fffe0ff */
[----:B------:R-:W-:Y:S01]  /*5690*/  @!P1 R2UR UR4, R0 ;  /* 0x00000000000492ca */ /* 0x000fe200000e0000 */
[----:B------:R-:W-:Y:S01]  /*56a0*/  @!UP0 UIADD3 UR10, UPT, UPT, UR42, 0x50, URZ ;  /* 0x000000502a0a8890 */ /* 0x000fe2000fffe0ff */
[----:B------:R-:W-:Y:S01]  /*56b0*/  @!P1 IMAD.MOV.U32 R0, RZ, RZ, 0x2000 ;  /* 0x00002000ff009424 */ /* 0x000fe200078e00ff */
[----:B------:R-:W-:Y:S01]  /*56c0*/  @!UP0 UIADD3 UR8, UPT, UPT, UR21, 0x3200, URZ ;  /* 0x0000320015088890 */ /* 0x000fe2000fffe0ff */
[----:B------:R-:W-:Y:S01]  /*56d0*/  VOTEU.ALL UP0, P1 ;  /* 0x0000000000ff7886 */ /* 0x000fe20000800000 */
[----:B------:R-:W-:Y:S02]  /*56e0*/  UMOV UR35, UR43 ;  /* 0x0000002b00237c82 */ /* 0x000fe40008000000 */
[----:B------:R-:W-:Y:S01]  /*56f0*/  IMAD.U32 R6, RZ, RZ, UR5 ;  /* 0x00000005ff067e24 */ /* 0x000fe2000f8e00ff */
[----:B------:R-:W-:Y:S01]  /*5700*/  UMOV UR9, UR33 ;  /* 0x0000002100097c82 */ /* 0x000fe20008000000 */
[----:B------:R-:W-:Y:S01]  /*5710*/  UMOV UR11, UR43 ;  /* 0x0000002b000b7c82 */ /* 0x000fe20008000000 */
[----:B------:R-:W-:Y:S03]  /*5720*/  UMOV UR12, UR36 ;  /* 0x00000024000c7c82 */ /* 0x000fe60008000000 */
        /* <DEDUP_REMOVED lines=8> */
[----:B---3--:R-:W-:Y:S09]  /*57b0*/  UPRMT UR4, UR47, 0x654, UR33 ;  /* 0x000006542f047896 */ /* 0x008ff20008000021 */
[----:B------:R-:W-:Y:S01]  /*57c0*/  SYNCS.ARRIVE.TRANS64.RED.A1T0 RZ, [UR4], RZ ;  /* 0x000000ffffff79a7 */ /* 0x000fe20008100404 */
[----:B------:R-:W3:Y:S02]  /*57d0*/  SYNCS.PHASECHK.TRANS64.TRYWAIT P0, [UR21+0xf0], R4 ;  /* 0x0000f004ff0075a7 */ /* 0x000ee40008001115 */
[----:B---34-:R-:W-:Y:S05]  /*57e0*/  @!P0 BRA `(.L_x_103) ;  /* 0x0000004800f08947 */ /* 0x018fea0003800000 */
.L_x_211:
[----:B------:R-:W-:Y:S01]  /*57f0*/  @!P1 IADD3 R2, P0, PT, R12, 0x580, RZ ;  /* 0x000005800c029810 */ /* 0x000fe20007f1e0ff */
[----:B------:R-:W-:Y:S01]  /*5800*/  VOTEU.ALL UP0, P1 ;  /* 0x0000000000ff7886 */ /* 0x000fe20000800000 */
[----:B------:R-:W-:Y:S01]  /*5810*/  UMOV UR6, 0x0 ;  /* 0x0000000000067882 */ /* 0x000fe20000000000 */
[----:B------:R-:W-:Y:S01]  /*5820*/  UMOV UR7, 0x10000000 ;  /* 0x1000000000077882 */ /* 0x000fe20000000000 */
[----:B------:R-:W-:Y:S01]  /*5830*/  @!P1 R2UR UR5, R2 ;  /* 0x00000000020592ca */ /* 0x000fe200000e0000 */
[----:B------:R-:W-:Y:S01]  /*5840*/  @!P1 IMAD.X R0, RZ, RZ, R13, P0 ;  /* 0x000000ffff009224 */ /* 0x000fe200000e060d */
[----:B------:R-:W-:Y:S01]  /*5850*/  @!UP0 UIADD3 UR26, UPT, UPT, UR42, 0x20, URZ ;  /* 0x000000202a1a8890 */ /* 0x000fe2000fffe0ff */
[----:B------:R-:W-:Y:S01]  /*5860*/  VIADD R10, R10, 0x1 ;  /* 0x000000010a0a7836 */ /* 0x000fe20000000000 */
        /* <DEDUP_REMOVED lines=10> */
[----:B------:R-:W-:Y:S01]  /*5910*/  UMOV UR11, UR43 ;  /* 0x0000002b000b7c82 */ /* 0x000fe20008000000 */
[----:B------:R-:W-:Y:S02]  /*5920*/  UMOV UR12, UR36 ;  /* 0x00000024000c7c82 */ /* 0x000fe40008000000 */
        /* <DEDUP_REMOVED lines=12> */
.L_x_213:
[----:B------:R-:W-:Y:S01]  /*59f0*/  UIADD3 UR31, UPT, UPT, UR14, UR63, URZ ;  /* 0x0000003f0e1f7290 */ /* 0x000fe2000fffe0ff */
[----:B------:R-:W-:Y:S01]  /*5a00*/  @!P1 IADD3 R2, P0, PT, R12, 0x580, RZ ;  /* 0x000005800c029810 */ /* 0x000fe20007f1e0ff */
[----:B------:R-:W-:Y:S01]  /*5a10*/  UPLOP3.LUT UP3, UPT, UPT, UPT, UPT, 0x80, 0x8 ;  /* 0x000000000008789c */ /* 0x000fe20003f6f070 */
[----:B------:R-:W-:Y:S01]  /*5a20*/  R2UR UR24, R58 ;  /* 0x000000003a1872ca */ /* 0x000fe200000e0000 */
[----:B------:R-:W-:Y:S01]  /*5a30*/  VOTEU.ALL UP0, P1 ;  /* 0x0000000000ff7886 */ /* 0x000fe20000800000 */
[----:B------:R-:W-:Y:S01]  /*5a40*/  @!P1 R2UR UR5, R2 ;  /* 0x00000000020592ca */ /* 0x000fe200000e0000 */
[----:B------:R-:W-:Y:S01]  /*5a50*/  @!P1 IMAD.X R0, RZ, RZ, R13, P0 ;  /* 0x000000ffff009224 */ /* 0x000fe200000e060d */
[----:B------:R-:W-:Y:S01]  /*5a60*/  UMOV UR6, 0x0 ;  /* 0x0000000000067882 */ /* 0x000fe20000000000 */
[----:B------:R-:W-:Y:S01]  /*5a70*/  UMOV UR7, 0x10000000 ;  /* 0x1000000000077882 */ /* 0x000fe20000000000 */
[----:B------:R-:W-:Y:S01]  /*5a80*/  @!UP0 UIADD3 UR18, UPT, UPT, UR42, 0x30, URZ ;  /* 0x000000302a128890 */ /* 0x000fe2000fffe0ff */
[----:B------:R-:W-:Y:S01]  /*5a90*/  ISETP.NE.AND P0, PT, R10, 0x2, PT ;  /* 0x000000020a00780c */ /* 0x000fe20003f05270 */
[----:B------:R-:W-:Y:S01]  /*5aa0*/  @!UP0 UIADD3 UR16, UPT, UPT, UR21, 0x6200, URZ ;  /* 0x0000620015108890 */ /* 0x000fe2000fffe0ff */
[----:B------:R-:W-:Y:S01]  /*5ab0*/  @!P1 R2UR UR4, R0 ;  /* 0x00000000000492ca */ /* 0x000fe200000e0000 */
[----:B------:R-:W-:Y:S01]  /*5ac0*/  @!UP0 UIADD3 UR17, UPT, UPT, UR21, 0xd8, URZ ;  /* 0x000000d815118890 */ /* 0x000fe2000fffe0ff */
[----:B------:R-:W-:Y:S01]  /*5ad0*/  SEL R0, RZ, 0x1, P0 ;  /* 0x00000001ff007807 */ /* 0x000fe20000000000 */
[----:B------:R-:W-:Y:S01]  /*5ae0*/  @!UP0 UIADD3 UR10, UPT, UPT, UR42, 0x70, URZ ;  /* 0x000000702a0a8890 */ /* 0x000fe2000fffe0ff */
[----:B------:R-:W-:Y:S01]  /*5af0*/  LOP3.LUT R11, R11, 0x1, RZ, 0x3c, !PT ;  /* 0x000000010b0b7812 */ /* 0x000fe200078e3cff */
[----:B------:R-:W-:Y:S01]  /*5b00*/  @!UP0 UIADD3 UR8, UPT, UPT, UR21, 0x7200, URZ ;  /* 0x0000720015088890 */ /* 0x000fe2000fffe0ff */
[----:B--2---:R-:W-:Y:S01]  /*5b10*/  IMAD.U32 R4, RZ, RZ, UR5 ;  /* 0x00000005ff047e24 */ /* 0x004fe2000f8e00ff */
[----:B------:R-:W-:Y:S01]  /*5b20*/  VOTEU.ALL UP0, P1 ;  /* 0x0000000000ff7886 */ /* 0x000fe20000800000 */
[----:B------:R-:W-:Y:S01]  /*5b30*/  UMOV UR19, UR43 ;  /* 0x0000002b00137c82 */ /* 0x000fe20008000000 */
[----:B------:R-:W-:Y:S01]  /*5b40*/  UMOV UR20, UR36 ;  /* 0x0000002400147c82 */ /* 0x000fe20008000000 */
[----:B------:R-:W-:Y:S01]  /*5b50*/  UMOV UR11, UR43 ;  /* 0x0000002b000b7c82 */ /* 0x000fe20008000000 */
[----:B------:R-:W-:Y:S01]  /*5b60*/  UMOV UR12, UR36 ;  /* 0x00000024000c7c82 */ /* 0x000fe20008000000 */
[----:B------:R-:W-:Y:S01]  /*5b70*/  UMOV UR9, UR17 ;  /* 0x0000001100097c82 */ /* 0x000fe20008000000 */
[----:B------:R-:W-:Y:S01]  /*5b80*/  IMAD.U32 R5, RZ, RZ, UR4 ;  /* 0x00000004ff057e24 */ /* 0x000fe2000f8e00ff */
[----:B------:R-:W-:Y:S01]  /*5b90*/  @!P1 R2UR UR4, R4 ;  /* 0x00000000040492ca */ /* 0x000fe200000e0000 */
[----:B------:R-:W-:Y:S01]  /*5ba0*/  UIADD3 UR30, UPT, UPT, UR13, UR24, URZ ;  /* 0x000000180d1e7290 */ /* 0x000fe2000fffe0ff */
[----:B------:R-:W-:Y:S01]  /*5bb0*/  LOP3.LUT R9, R9, R0, RZ, 0x3c, !PT ;  /* 0x0000000009097212 */ /* 0x000fe200078e3cff */
[----:B------:R-:W-:Y:S01]  /*5bc0*/  UMOV UR36, UR29 ;  /* 0x0000001d00247c82 */ /* 0x000fe20008000000 */
[----:B------:R-:W-:Y:S02]  /*5bd0*/  @!P1 R2UR UR5, R5 ;  /* 0x00000000050592ca */ /* 0x000fe400000e0000 */
[----:B------:R-:W-:Y:S11]  /*5be0*/  SEL R10, R10, RZ, P0 ;  /* 0x000000ff0a0a7207 */ /* 0x000ff60000000000 */
[----:B------:R2:W-:Y:S01]  /*5bf0*/  @!UP0 UTMALDG.3D [UR16], [UR4], desc[UR6] ;  /* 0x00000610040085b4 */ /* 0x0005e20008011000 */
[----:B------:R-:W-:Y:S05]  /*5c00*/  VOTEU.ALL UP0, P1 ;  /* 0x0000000000ff7886 */ /* 0x000fea0000800000 */
[----:B------:R2:W-:Y:S01]  /*5c10*/  @!UP0 UTMALDG.3D [UR8], [UR4], desc[UR6] ;  /* 0x00000608040085b4 */ /* 0x0005e20008011000 */
[----:B------:R2:W-:Y:S01]  /*5c20*/  @!P1 SYNCS.ARRIVE.TRANS64.RED.A0TR RZ, [UR21+0xd8], R3 ;  /* 0x0000d803ffff99a7 */ /* 0x0005e20008300415 */
[----:B------:R-:W-:Y:S01]  /*5c30*/  SYNCS.ARRIVE.TRANS64.RED.A1T0 RZ, [UR52], RZ ;  /* 0x000000ffffff79a7 */ /* 0x000fe20008100434 */
[----:B------:R-:W-:Y:S05]  /*5c40*/  BRA.U UP2, `(.L_x_105) ;  /* 0xffffffed02e47547 */ /* 0x000fea000b83ffff */
[----:B--2---:R-:W-:-:S04]  /*5c50*/  SHF.L.U32 R3, R11, 0x1f, RZ ;  /* 0x0000001f0b037819 */ /* 0x004fc800000006ff */
[----:B------:R-:W2:Y:S02]  /*5c60*/  SYNCS.PHASECHK.TRANS64.TRYWAIT P0, [UR21+0xe0], R3 ;  /* 0x0000e003ff0075a7 */ /* 0x000ea40008001115 */
[----:B--2---:R-:W-:Y:S05]  /*5c70*/  @!P0 BRA `(.L_x_106) ;  /* 0x0000004400fc8947 */ /* 0x004fea0003800000 */
.L_x_215:
[----:B------:R-:W3:Y:S02]  /*5c80*/  SYNCS.PHASECHK.TRANS64.TRYWAIT P0, [UR21+0xe8], R3 ;  /* 0x0000e803ff0075a7 */ /* 0x000ee40008001115 */
[----:B---3--:R-:W-:Y:S05]  /*5c90*/  @!P0 BRA `(.L_x_107) ;  /* 0x00000048000c8947 */ /* 0x008fea0003800000 */
.L_x_217:
[----:B------:R-:W3:Y:S02]  /*5ca0*/  SYNCS.PHASECHK.TRANS64.TRYWAIT P0, [UR21+0xf0], R3 ;  /* 0x0000f003ff0075a7 */ /* 0x000ee40008001115 */
[----:B---3--:R-:W-:Y:S05]  /*5cb0*/  @!P0 BRA `(.L_x_108) ;  /* 0x00000048001c8947 */ /* 0x008fea0003800000 */
.L_x_219:
[----:B--2---:R-:W-:-:S07]  /*5cc0*/  MOV R0, UR21 ;  /* 0x0000001500007c02 */ /* 0x004fce0008000f00 */
.L_x_109:
[----:B--2---:R-:W-:-:S04]  /*5cd0*/  SHF.L.U32 R3, R11, 0x1f, RZ ;  /* 0x0000001f0b037819 */ /* 0x004fc800000006ff */
[----:B------:R2:W3:Y:S03]  /*5ce0*/  SYNCS.PHASECHK.TRANS64.TRYWAIT P0, [R0+URZ+0xf8], R3 ;  /* 0x0000f803000075a7 */ /* 0x0004e600080011ff */
[----:B---3--:R-:W-:Y:S05]  /*5cf0*/  @!P0 NANOSLEEP.SYNCS 0x989680 ;  /* 0x009896800000895d */ /* 0x008fea0003900000 */
[----:B------:R-:W3:Y:S02]  /*5d00*/  @!P0 SYNCS.PHASECHK.TRANS64 P0, [R0+URZ+0xf8], R3 ;  /* 0x0000f803000085a7 */ /* 0x000ee400080010ff */
[----:B-1-3--:R-:W-:Y:S05]  /*5d10*/  @P0 EXIT ;  /* 0x000000000000094d */ /* 0x00afea0003800000 */
[----:B------:R-:W-:Y:S05]  /*5d20*/  BRA `(.L_x_109) ;  /* 0xfffffffc00e87947 */ /* 0x000fea000383ffff */
.L_x_94:
[----:B------:R-:W-:-:S06]  /*5d30*/  UISETP.GE.AND UP0, UPT, UR18, 0x4, UPT ;  /* 0x000000041200788c */ /* 0x000fcc000bf06270 */
[----:B------:R-:W-:-:S13]  /*5d40*/  PLOP3.LUT P0, PT, PT, PT, UP0, 0x80, 0x8 ;  /* 0x000000000008781c */ /* 0x000fda0003f0f008 */
[----:B-1----:R-:W-:Y:S05]  /*5d50*/  @!P0 EXIT ;  /* 0x000000000000894d */ /* 0x002fea0003800000 */
[----:B------:R-:W-:Y:S01]  /*5d60*/  BAR.SYNC.DEFER_BLOCKING 0x6, 0xa0 ;  /* 0x0182800000007b1d */ /* 0x000fe20000010000 */
[C---:B------:R-:W-:Y:S01]  /*5d70*/  IMAD.SHL.U32 R3, R70.reuse, 0x10, RZ ;  /* 0x0000001046037824 */ /* 0x040fe200078e00ff */
[C---:B------:R-:W-:Y:S01]  /*5d80*/  SHF.L.U32 R2, R70.reuse, 0x1, RZ ;  /* 0x0000000146027819 */ /* 0x040fe200000006ff */
[C---:B------:R-:W-:Y:S01]  /*5d90*/  IMAD.SHL.U32 R8, R57.reuse, 0x200, RZ ;  /* 0x0000020039087824 */ /* 0x040fe200078e00ff */
[C---:B------:R-:W-:Y:S01]  /*5da0*/  LOP3.LUT R71, R70.reuse, 0x60, RZ, 0xc0, !PT ;  /* 0x0000006046477812 */ /* 0x040fe200078ec0ff */
[----:B------:R-:W-:Y:S01]  /*5db0*/  IMAD.SHL.U32 R4, R57, 0x200000, RZ ;  /* 0x0020000039047824 */ /* 0x000fe200078e00ff */
[----:B------:R-:W-:Y:S02]  /*5dc0*/  UMOV UR43, 0x400 ;  /* 0x00000400002b7882 */ /* 0x000fe40000000000 */
[----:B------:R-:W1:Y:S01]  /*5dd0*/  LDC.64 R54, c[0x0][0x8b0] ;  /* 0x00022c00ff367b82 */ /* 0x000e620000000a00 */
[----:B------:R-:W-:Y:S01]  /*5de0*/  ULEA UR43, UR47, UR43, 0x18 ;  /* 0x0000002b2f2b7291 */ /* 0x000fe2000f8ec0ff */
[C---:B------:R-:W-:Y:S01]  /*5df0*/  LOP3.LUT R69, R3.reuse, 0x590, RZ, 0xc0, !PT ;  /* 0x0000059003457812 */ /* 0x040fe200078ec0ff */
[----:B------:R-:W2:Y:S01]  /*5e00*/  LDCU.64 UR6, c[0x0][0x890] ;  /* 0x00011200ff0677ac */ /* 0x000ea20008000a00 */
[----:B------:R-:W-:Y:S01]  /*5e10*/  LOP3.LUT R3, R3, 0x60, RZ, 0xc0, !PT ;  /* 0x0000006003037812 */ /* 0x000fe200078ec0ff */
[----:B------:R-:W-:Y:S01]  /*5e20*/  IMAD.U32 R23, R70, 0x10000, RZ ;  /* 0x0001000046177824 */ /* 0x000fe200078e00ff */
[----:B------:R-:W-:Y:S01]  /*5e30*/  LOP3.LUT R69, R69, 0x200, R8, 0xf8, !PT ;  /* 0x0000020045457812 */ /* 0x000fe200078ef808 */
[----:B------:R-:W-:Y:S01]  /*5e40*/  UIADD3 UR4, UPT, UPT, UR43, 0x200, URZ ;  /* 0x000002002b047890 */ /* 0x000fe2000fffe0ff */
[----:B------:R-:W3:Y:S01]  /*5e50*/  LDC.64 R52, c[0x0][0x8a8] ;  /* 0x00022a00ff347b82 */ /* 0x000ee20000000a00 */
[----:B------:R-:W-:Y:S01]  /*5e60*/  LOP3.LUT R2, R3, 0xc, R2, 0xf8, !PT ;  /* 0x0000000c03027812 */ /* 0x000fe200078ef802 */
[----:B------:R-:W-:Y:S01]  /*5e70*/  HFMA2 R22, -RZ, RZ, 0, 0 ;  /* 0x00000000ff167431 */ /* 0x000fe200000001ff */
[----:B------:R-:W-:Y:S01]  /*5e80*/  LOP3.LUT R4, R4, 0x200000, RZ, 0xc0, !PT ;  /* 0x0020000004047812 */ /* 0x000fe200078ec0ff */
[----:B------:R-:W-:Y:S01]  /*5e90*/  IMAD.MOV.U32 R66, RZ, RZ, 0x1 ;  /* 0x00000001ff427424 */ /* 0x000fe200078e00ff */
[----:B------:R-:W-:-:S02]  /*5ea0*/  LOP3.LUT R69, R69, R2, RZ, 0xfc, !PT ;  /* 0x0000000245457212 */ /* 0x000fc400078efcff */
[----:B------:R-:W-:Y:S02]  /*5eb0*/  CS2R R64, SRZ ;  /* 0x0000000000407805 */ /* 0x000fe4000001ff00 */
[----:B------:R-:W-:Y:S01]  /*5ec0*/  MOV R60, UR4 ;  /* 0x00000004003c7c02 */ /* 0x000fe20008000f00 */
[----:B------:R-:W-:Y:S01]  /*5ed0*/  IMAD.MOV.U32 R62, RZ, RZ, RZ ;  /* 0x000000ffff3e7224 */ /* 0x000fe200078e00ff */
[----:B------:R-:W4:Y:S01]  /*5ee0*/  LDS R0, [UR43+0x1c0] ;  /* 0x0001c02bff007984 */ /* 0x000f220008000800 */
[----:B------:R-:W-:Y:S01]  /*5ef0*/  LOP3.LUT R68, R70, 0x2, RZ, 0xc0, !PT ;  /* 0x0000000246447812 */ /* 0x000fe200078ec0ff */
[----:B------:R-:W1:Y:S01]  /*5f00*/  LDCU UR60, c[0x0][0x370] ;  /* 0x00006e00ff3c77ac */ /* 0x000e620008000800 */
[----:B------:R-:W-:Y:S01]  /*5f10*/  LOP3.LUT R23, R4, 0x400000, R23, 0xf8, !PT ;  /* 0x0040000004177812 */ /* 0x000fe200078ef817 */
[----:B------:R-:W-:Y:S01]  /*5f20*/  IMAD R69, R69, 0x4, R60 ;  /* 0x0000000445457824 */ /* 0x000fe200078e023c */
[----:B------:R-:W-:Y:S01]  /*5f30*/  LOP3.LUT R70, R70, 0x4, RZ, 0xc0, !PT ;  /* 0x0000000446467812 */ /* 0x000fe200078ec0ff */
[----:B--2---:R-:W-:Y:S01]  /*5f40*/  IMAD.U32 R73, RZ, RZ, UR6 ;  /* 0x00000006ff497e24 */ /* 0x004fe2000f8e00ff */
[----:B------:R-:W2:Y:S01]  /*5f50*/  LDCU UR42, c[0x0][0xb0c] ;  /* 0x00016180ff2a77ac */ /* 0x000ea20008000800 */
[----:B------:R-:W-:-:S02]  /*5f60*/  IMAD.U32 R72, RZ, RZ, UR7 ;  /* 0x00000007ff487e24 */ /* 0x000fc4000f8e00ff */
[--C-:B------:R-:W-:Y:S01]  /*5f70*/  IMAD R68, R68, -0x10, R69.reuse ;  /* 0xfffffff044447824 */ /* 0x100fe200078e0245 */
[----:B------:R-:W1:Y:S01]  /*5f80*/  LDCU UR39, c[0x0][0xb30] ;  /* 0x00016600ff2777ac */ /* 0x000e620008000800 */
[----:B------:R-:W-:Y:S01]  /*5f90*/  IMAD R67, R70, -0x10, R69 ;  /* 0xfffffff046437824 */ /* 0x000fe200078e0245 */
[----:B------:R-:W1:Y:S01]  /*5fa0*/  LDCU.64 UR54, c[0x0][0x888] ;  /* 0x00011100ff3677ac */ /* 0x000e620008000a00 */
[----:B------:R-:W1:Y:S01]  /*5fb0*/  LDCU.64 UR40, c[0x0][0xb28] ;  /* 0x00016500ff2877ac */ /* 0x000e620008000a00 */
[----:B------:R-:W1:Y:S01]  /*5fc0*/  LDCU.128 UR56, c[0x0][0xb10] ;  /* 0x00016200ff3877ac */ /* 0x000e620008000c00 */
[----:B------:R-:W1:Y:S01]  /*5fd0*/  LDCU UR53, c[0x0][0x374] ;  /* 0x00006e80ff3577ac */ /* 0x000e620008000800 */
[----:B------:R-:W-:Y:S01]  /*5fe0*/  UMOV UR52, URZ ;  /* 0x000000ff00347c82 */ /* 0x000fe20008000000 */
[----:B------:R-:W-:Y:S01]  /*5ff0*/  UMOV UR46, URZ ;  /* 0x000000ff002e7c82 */ /* 0x000fe20008000000 */
[----:B-1234-:R-:W-:-:S07]  /*6000*/  IMAD.IADD R23, R0, 0x1, R23 ;  /* 0x0000000100177824 */ /* 0x01efce00078e0217 */
.L_x_153:
[----:B------:R-:W-:Y:S02]  /*6010*/  LEA R3, R62, UR43, 0x3 ;  /* 0x0000002b3e037c11 */ /* 0x000fe4000f8e18ff */
[----:B------:R-:W-:Y:S02]  /*6020*/  SHF.L.U32 R0, R64, 0x1f, RZ ;  /* 0x0000001f40007819 */ /* 0x000fe400000006ff */
[----:B-1----:R-:W-:Y:S02]  /*6030*/  LEA R5, R62, UR43, 0x4 ;  /* 0x0000002b3e057c11 */ /* 0x002fe4000f8e20ff */
[----:B------:R-:W1:Y:S02]  /*6040*/  SYNCS.PHASECHK.TRANS64.TRYWAIT P0, [R3+URZ+0x110], R0 ;  /* 0x00011000030075a7 */ /* 0x000e6400080011ff */
[----:B-12---:R-:W-:Y:S05]  /*6050*/  @!P0 BRA `(.L_x_110) ;  /* 0x00000044004c8947 */ /* 0x006fea0003800000 */
.L_x_220:
        /* <DEDUP_REMOVED lines=11> */
[----:B------:R-:W-:Y:S01]  /*6110*/  PLOP3.LUT P0, PT, PT, PT, UP1, 0x80, 0x8 ;  /* 0x000000000008781c */ /* 0x000fe20003f0f018 */
[----:B------:R-:W-:Y:S11]  /*6120*/  UP2UR UR62, UPR, URZ, 0x2 ;  /* 0x00000002ff3e7883 */ /* 0x000ff60008000000 */
[----:B------:R-:W-:Y:S01]  /*6130*/  @!UPT UIADD3 URZ, UPT, UPT, URZ, URZ, URZ ;  /* 0x000000fffffff290 */ /* 0x000fe2000fffe0ff */
[----:B-1----:R-:W-:Y:S02]  /*6140*/  @P0 SHF.R.U32.HI R0, RZ, 0x10, R5 ;  /* 0x00000010ff000819 */ /* 0x002fe40000011605 */
        /* <DEDUP_REMOVED lines=12> */
[----:B------:R-:W2:Y:S01]  /*6210*/  LDCU UR12, c[0x0][0xb20] ;  /* 0x00016400ff0c77ac */ /* 0x000ea20008000800 */
[----:B------:R-:W-:Y:S02]  /*6220*/  UIMAD.WIDE.U32 UR4, UR53, UR59, URZ ;  /* 0x0000003b350472a5 */ /* 0x000fe4000f8e00ff */
[----:B------:R-:W-:Y:S02]  /*6230*/  UIMAD.WIDE.U32 UR6, UR60, UR56, URZ ;  /* 0x000000383c0672a5 */ /* 0x000fe4000f8e00ff */
[----:B------:R-:W-:Y:S02]  /*6240*/  UISETP.NE.AND UP0, UPT, UR58, 0x1, UPT ;  /* 0x000000013a00788c */ /* 0x000fe4000bf05270 */
[----:B------:R-:W-:Y:S02]  /*6250*/  UIMAD.WIDE.U32 UR8, UR37, UR59, URZ ;  /* 0x0000003b250872a5 */ /* 0x000fe4000f8e00ff */
[----:B------:R-:W-:Y:S02]  /*6260*/  UIMAD.WIDE.U32 UR10, UR38, UR56, URZ ;  /* 0x00000038260a72a5 */ /* 0x000fe4000f8e00ff */
[----:B------:R-:W-:Y:S02]  /*6270*/  UISETP.NE.AND UP1, UPT, UR42, 0x1, UPT ;  /* 0x000000012a00788c */ /* 0x000fe4000bf25270 */
[----:B------:R-:W-:Y:S01]  /*6280*/  UISETP.NE.AND UP2, UPT, UR45, 0x1, UPT ;  /* 0x000000012d00788c */ /* 0x000fe2000bf45270 */
[----:B------:R-:W-:Y:S02]  /*6290*/  UMOV UR4, UR5 ;  /* 0x0000000500047c82 */ /* 0x000fe40008000000 */
[----:B--2---:R-:W-:Y:S03]  /*62a0*/  USHF.R.U32.HI UR5, URZ, UR12, UR4 ;  /* 0x0000000cff057299 */ /* 0x004fe60008011604 */
[----:B------:R-:W-:Y:S02]  /*62b0*/  UMOV UR4, UR7 ;  /* 0x0000000700047c82 */ /* 0x000fe40008000000 */
[----:B------:R-:W-:Y:S02]  /*62c0*/  USHF.R.U32.HI UR7, URZ, UR57, UR4 ;  /* 0x00000039ff077299 */ /* 0x000fe40008011604 */
[----:B------:R-:W-:Y:S02]  /*62d0*/  USEL UR4, UR53, UR5, !UP0 ;  /* 0x0000000535047287 */ /* 0x000fe4000c000000 */
[----:B------:R-:W-:Y:S01]  /*62e0*/  USEL UR7, UR60, UR7, !UP1 ;  /* 0x000000073c077287 */ /* 0x000fe2000c800000 */
[----:B------:R-:W-:Y:S01]  /*62f0*/  UMOV UR5, UR9 ;  /* 0x0000000900057c82 */ /* 0x000fe20008000000 */
[----:B------:R-:W-:Y:S02]  /*6300*/  UIMAD.WIDE.U32 UR8, UR4, UR40, URZ ;  /* 0x00000028040872a5 */ /* 0x000fe4000f8e00ff */
[----:B------:R-:W-:Y:S03]  /*6310*/  USHF.R.U32.HI UR6, URZ, UR12, UR5 ;  /* 0x0000000cff067299 */ /* 0x000fe60008011605 */
[----:B------:R-:W-:Y:S01]  /*6320*/  UMOV UR5, UR11 ;  /* 0x0000000b00057c82 */ /* 0x000fe20008000000 */
[----:B------:R-:W-:Y:S02]  /*6330*/  UIMAD.WIDE.U32 UR10, UR7, UR40, URZ ;  /* 0x00000028070a72a5 */ /* 0x000fe4000f8e00ff */
[----:B------:R-:W-:Y:S02]  /*6340*/  USHF.R.U32.HI UR12, URZ, UR57, UR5 ;  /* 0x00000039ff0c7299 */ /* 0x000fe40008011605 */
[----:B------:R-:W-:Y:S01]  /*6350*/  USEL UR6, UR37, UR6, !UP0 ;  /* 0x0000000625067287 */ /* 0x000fe2000c000000 */
[----:B------:R-:W-:Y:S02]  /*6360*/  UMOV UR5, UR9 ;  /* 0x0000000900057c82 */ /* 0x000fe40008000000 */
[----:B------:R-:W-:Y:S01]  /*6370*/  UMOV UR10, UR11 ;  /* 0x0000000b000a7c82 */ /* 0x000fe20008000000 */
[----:B------:R-:W-:Y:S02]  /*6380*/  @UP2 USHF.R.U32.HI UR4, URZ, UR41, UR5 ;  /* 0x00000029ff042299 */ /* 0x000fe40008011605 */
[----:B------:R-:W-:Y:S02]  /*6390*/  @UP2 USHF.R.U32.HI UR7, URZ, UR41, UR10 ;  /* 0x00000029ff072299 */ /* 0x000fe4000801160a */
[----:B------:R-:W-:Y:S02]  /*63a0*/  UIMAD UR4, UR45, UR4, URZ ;  /* 0x000000042d0472a4 */ /* 0x000fe4000f8e02ff */
[----:B------:R-:W-:Y:S02]  /*63b0*/  UIMAD.WIDE.U32 UR10, UR6, UR40, URZ ;  /* 0x00000028060a72a5 */ /* 0x000fe4000f8e00ff */
[----:B------:R-:W-:Y:S02]  /*63c0*/  USEL UR5, UR38, UR12, !UP1 ;  /* 0x0000000c26057287 */ /* 0x000fe4000c800000 */
[----:B------:R-:W-:Y:S02]  /*63d0*/  UIMAD UR8, UR45, UR7, URZ ;  /* 0x000000072d0872a4 */ /* 0x000fe4000f8e02ff */
[----:B------:R-:W-:Y:S03]  /*63e0*/  UISETP.GE.AND UP0, UPT, UR6, UR4, UPT ;  /* 0x000000040600728c */ /* 0x000fe6000bf06270 */
[----:B------:R-:W-:Y:S01]  /*63f0*/  UMOV UR4, UR11 ;  /* 0x0000000b00047c82 */ /* 0x000fe20008000000 */
[----:B------:R-:W-:Y:S02]  /*6400*/  UISETP.GE.OR UP0, UPT, UR5, UR8, UP0 ;  /* 0x000000080500728c */ /* 0x000fe40008706670 */
[----:B------:R-:W-:Y:S02]  /*6410*/  USHF.R.U32.HI UR4, URZ, UR41, UR4 ;  /* 0x00000029ff047299 */ /* 0x000fe40008011604 */
[----:B------:R-:W-:Y:S02]  /*6420*/  UIMAD.WIDE.U32 UR8, UR5, UR40, URZ ;  /* 0x00000028050872a5 */ /* 0x000fe4000f8e00ff */
[----:B------:R-:W-:Y:S02]  /*6430*/  USEL UR11, UR6, UR4, !UP2 ;  /* 0x00000004060b7287 */ /* 0x000fe4000d000000 */
[----:B------:R-:W-:Y:S02]  /*6440*/  UIADD3 UR8, UPT, UPT, -UR5, URZ, URZ ;  /* 0x000000ff05087290 */ /* 0x000fe4000fffe1ff */
[----:B------:R-:W-:Y:S01]  /*6450*/  UIADD3 UR10, UPT, UPT, -UR11, URZ, URZ ;  /* 0x000000ff0b0a7290 */ /* 0x000fe2000fffe1ff */
[----:B------:R-:W-:Y:S01]  /*6460*/  @!UP0 UMOV UR4, UR9 ;  /* 0x0000000900048c82 */ /* 0x000fe20008000000 */
[----:B------:R-:W-:Y:S02]  /*6470*/  UIADD3 UR9, UPT, UPT, -UR6, URZ, URZ ;  /* 0x000000ff06097290 */ /* 0x000fe4000fffe1ff */
[----:B------:R-:W-:Y:S02]  /*6480*/  @!UP0 USHF.R.U32.HI UR4, URZ, UR41, UR4 ;  /* 0x00000029ff048299 */ /* 0x000fe40008011604 */
[----:B------:R-:W-:Y:S02]  /*6490*/  UIMAD UR10, UR45, UR10, UR6 ;  /* 0x0000000a2d0a72a4 */ /* 0x000fe4000f8e0206 */
[----:B------:R-:W-:Y:S04]  /*64a0*/  @!UP0 USEL UR4, UR5, UR4, !UP2 ;  /* 0x0000000405048287 */ /* 0x000fe8000d000000 */
[----:B------:R-:W-:Y:S02]  /*64b0*/  @!UP0 UIMAD UR10, UR7, UR10, UR4 ;  /* 0x0000000a070a82a4 */ /* 0x000fe4000f8e0204 */
[----:B------:R-:W-:Y:S02]  /*64c0*/  @!UP0 UIADD3 UR11, UPT, UPT, UR11, -UR4, URZ ;  /* 0x800000040b0b8290 */ /* 0x000fe4000fffe0ff */
[----:B------:R-:W-:Y:S02]  /*64d0*/  UIMAD UR7, UR42, UR8, UR38 ;  /* 0x000000082a0772a4 */ /* 0x000fe4000f8e0226 */
[----:B------:R-:W-:Y:S02]  /*64e0*/  @!UP0 UIMAD UR6, UR11, UR45, UR5 ;  /* 0x0000002d0b0682a4 */ /* 0x000fe4000f8e0205 */
[----:B------:R-:W-:Y:S01]  /*64f0*/  UIMAD UR4, UR58, UR9, UR37 ;  /* 0x000000093a0472a4 */ /* 0x000fe2000f8e0225 */
[----:B------:R-:W-:Y:S02]  /*6500*/  @!UP0 UMOV UR5, UR10 ;  /* 0x0000000a00058c82 */ /* 0x000fe40008000000 */
[----:B------:R-:W-:Y:S02]  /*6510*/  UIMAD UR38, UR5, UR42, UR7 ;  /* 0x0000002a052672a4 */ /* 0x000fe4000f8e0207 */
[----:B------:R-:W-:Y:S11]  /*6520*/  UIMAD UR37, UR6, UR58, UR4 ;  /* 0x0000003a062572a4 */ /* 0x000ff6000f8e0204 */
[----:B------:R-:W-:Y:S01]  /*6530*/  @!UPT UIADD3 URZ, UPT, UPT, URZ, URZ, URZ ;  /* 0x000000fffffff290 */ /* 0x000fe2000fffe0ff */
.L_x_111:
[----:B------:R-:W-:Y:S01]  /*6540*/  UISETP.NE.AND UP0, UPT, UR39, 0x1, UPT ;  /* 0x000000012700788c */ /* 0x000fe2000bf05270 */
[----:B------:R-:W-:Y:S01]  /*6550*/  LOP3.LUT P0, RZ, R60, 0x1b0, RZ, 0xc0, !PT ;  /* 0x000001b03cff7812 */ /* 0x000fe2000780c0ff */
[----:B------:R-:W-:Y:S01]  /*6560*/  USHF.L.U32 UR50, UR31, 0x6, URZ ;  /* 0x000000061f327899 */ /* 0x000fe200080006ff */
[----:B------:R-:W-:Y:S01]  /*6570*/  BSSY.RECONVERGENT B6, `(.L_x_112) ;  /* 0x0000034000067945 */ /* 0x000fe20003800200 */
[----:B------:R-:W-:Y:S01]  /*6580*/  USHF.L.U32 UR49, UR30, 0x7, URZ ;  /* 0x000000071e317899 */ /* 0x000fe200080006ff */
[----:B------:R-:W-:Y:S06]  /*6590*/  IADD3 R62, PT, PT, R62, 0x1, RZ ;  /* 0x000000013e3e7810 */ /* 0x000fec0007ffe0ff */
[----:B------:R-:W2:Y:S01]  /*65a0*/  @!UP0 LDCU.128 UR12, c[0x0][0xb10] ;  /* 0x00016200ff0c87ac */ /* 0x000ea20008000c00 */
[----:B------:R-:W3:Y:S01]  /*65b0*/  @!UP0 LDCU UR5, c[0x0][0xb0c] ;  /* 0x00016180ff0587ac */ /* 0x000ee20008000800 */
[----:B------:R-:W4:Y:S01]  /*65c0*/  @!UP0 LDCU UR10, c[0x0][0xb20] ;  /* 0x00016400ff0a87ac */ /* 0x000f220008000800 */
[----:B--2---:R-:W-:Y:S02]  /*65d0*/  UIMAD.WIDE.U32 UR8, UR38, UR12, URZ ;  /* 0x0000000c260872a5 */ /* 0x004fe4000f8e00ff */
[----:B------:R-:W-:Y:S02]  /*65e0*/  UIMAD.WIDE.U32 UR6, UR37, UR15, URZ ;  /* 0x0000000f250672a5 */ /* 0x000fe4000f8e00ff */
[----:B------:R-:W-:Y:S03]  /*65f0*/  @!UP0 UISETP.NE.AND UP1, UPT, UR14, 0x1, UPT ;  /* 0x000000010e00888c */ /* 0x000fe6000bf25270 */
[----:B------:R-:W-:Y:S01]  /*6600*/  @!UP0 UMOV UR4, UR9 ;  /* 0x0000000900048c82 */ /* 0x000fe20008000000 */
[----:B---3--:R-:W-:Y:S02]  /*6610*/  @!UP0 UISETP.NE.AND UP2, UPT, UR5, 0x1, UPT ;  /* 0x000000010500888c */ /* 0x008fe4000bf45270 */
[----:B------:R-:W-:Y:S01]  /*6620*/  @!UP0 USHF.R.U32.HI UR4, URZ, UR13, UR4 ;  /* 0x0000000dff048299 */ /* 0x000fe20008011604 */
[----:B------:R-:W-:Y:S02]  /*6630*/  @!UP0 UMOV UR6, UR7 ;  /* 0x0000000700068c82 */ /* 0x000fe40008000000 */
[----:B----4-:R-:W-:Y:S02]  /*6640*/  @!UP0 USHF.R.U32.HI UR6, URZ, UR10, UR6 ;  /* 0x0000000aff068299 */ /* 0x010fe40008011606 */
[----:B------:R-:W-:Y:S02]  /*6650*/  @!UP0 USEL UR7, UR38, UR4, !UP2 ;  /* 0x0000000426078287 */ /* 0x000fe4000d000000 */
[----:B------:R-:W-:Y:S04]  /*6660*/  @!UP0 USEL UR6, UR37, UR6, !UP1 ;  /* 0x0000000625068287 */ /* 0x000fe8000c800000 */
[----:B------:R-:W-:Y:S02]  /*6670*/  @!UP0 UIADD3 UR4, UPT, UPT, -UR7, UR6, URZ ;  /* 0x0000000607048290 */ /* 0x000fe4000fffe1ff */
[----:B------:R-:W-:Y:S02]  /*6680*/  @!UP0 UIADD3 UR6, UPT, UPT, UR7, -UR6, URZ ;  /* 0x8000000607068290 */ /* 0x000fe4000fffe0ff */
[----:B------:R-:W-:Y:S02]  /*6690*/  @!UP0 UIMAD UR38, UR4, UR5, UR38 ;  /* 0x00000005042682a4 */ /* 0x000fe4000f8e0226 */
[----:B------:R-:W-:Y:S01]  /*66a0*/  @!UP0 UIMAD UR37, UR6, UR14, UR37 ;  /* 0x0000000e062582a4 */ /* 0x000fe2000f8e0225 */
[----:B------:R-:W-:Y:S11]  /*66b0*/  @!P0 BRA `(.L_x_113) ;  /* 0x00000000007c8947 */ /* 0x000ff60003800000 */
[----:B------:R-:W2:Y:S01]  /*66c0*/  LDCU.64 UR8, c[0x4][0x80] ;  /* 0x01001000ff0877ac */ /* 0x000ea20008000a00 */
[----:B------:R-:W-:Y:S01]  /*66d0*/  MOV R2, 0x0 ;  /* 0x0000000000027802 */ /* 0x000fe20000000f00 */
[----:B------:R-:W-:Y:S02]  /*66e0*/  HFMA2 R12, -RZ, RZ, 0, 5.9604644775390625e-08 ;  /* 0x00000001ff0c7431 */ /* 0x000fe400000001ff */
[----:B------:R-:W-:Y:S01]  /*66f0*/  IMAD.MOV.U32 R8, RZ, RZ, 0x70 ;  /* 0x00000070ff087424 */ /* 0x000fe200078e00ff */
[----:B------:R3:W4:Y:S01]  /*6700*/  LDC.64 R14, c[0x4][R2] ;  /* 0x01000000020e7b82 */ /* 0x0007220000000a00 */
[----:B------:R-:W1:Y:S01]  /*6710*/  LDCU.64 UR6, c[0x4][0x88] ;  /* 0x01001100ff0677ac */ /* 0x000e620008000a00 */
[----:B------:R-:W-:Y:S01]  /*6720*/  IMAD.MOV.U32 R13, RZ, RZ, RZ ;  /* 0x000000ffff0d7224 */ /* 0x000fe200078e00ff */
[----:B------:R-:W1:Y:S01]  /*6730*/  LDCU.64 UR4, c[0x4][0x8] ;  /* 0x01000100ff0477ac */ /* 0x000e620008000a00 */
[----:B--2---:R-:W-:Y:S01]  /*6740*/  MOV R5, UR9 ;  /* 0x0000000900057c02 */ /* 0x004fe20008000f00 */
[----:B------:R-:W-:Y:S01]  /*6750*/  IMAD.U32 R4, RZ, RZ, UR8 ;  /* 0x00000008ff047e24 */ /* 0x000fe2000f8e00ff */
[----:B-1----:R-:W-:Y:S01]  /*6760*/  MOV R7, UR7 ;  /* 0x0000000700077c02 */ /* 0x002fe20008000f00 */
[----:B------:R-:W-:Y:S01]  /*6770*/  IMAD.U32 R6, RZ, RZ, UR6 ;  /* 0x00000006ff067e24 */ /* 0x000fe2000f8e00ff */
[----:B------:R-:W-:Y:S01]  /*6780*/  MOV R11, UR5 ;  /* 0x00000005000b7c02 */ /* 0x000fe20008000f00 */
[----:B------:R-:W-:Y:S02]  /*6790*/  IMAD.U32 R10, RZ, RZ, UR4 ;  /* 0x00000004ff0a7e24 */ /* 0x000fe4000f8e00ff */
[----:B------:R-:W-:Y:S07]  /*67a0*/  LEPC R20, `(.L_x_114) ;  /* 0x000000001014794e */ /* 0x000fee0000000000 */
[----:B---345:R-:W-:Y:S05]  /*67b0*/  CALL.ABS.NOINC R14 ;  /* 0x000000000e007343 */ /* 0x038fea0003c00000 */
.L_x_114:
[----:B------:R-:W1:Y:S01]  /*67c0*/  LDCU.64 UR8, c[0x4][0x80] ;  /* 0x01001000ff0877ac */ /* 0x000e620008000a00 */
[----:B------:R-:W2:Y:S01]  /*67d0*/  LDC.64 R2, c[0x4][R2] ;  /* 0x0100000002027b82 */ /* 0x000ea20000000a00 */
[----:B------:R-:W-:Y:S02]  /*67e0*/  HFMA2 R12, -RZ, RZ, 0, 5.9604644775390625e-08 ;  /* 0x00000001ff0c7431 */ /* 0x000fe400000001ff */
[----:B------:R-:W-:Y:S02]  /*67f0*/  IMAD.MOV.U32 R8, RZ, RZ, 0x70 ;  /* 0x00000070ff087424 */ /* 0x000fe400078e00ff */
[----:B------:R-:W-:Y:S01]  /*6800*/  IMAD.MOV.U32 R13, RZ, RZ, RZ ;  /* 0x000000ffff0d7224 */ /* 0x000fe200078e00ff */
[----:B------:R-:W3:Y:S01]  /*6810*/  LDCU.64 UR6, c[0x4][0x88] ;  /* 0x01001100ff0677ac */ /* 0x000ee20008000a00 */
[----:B------:R-:W4:Y:S01]  /*6820*/  LDCU.64 UR4, c[0x4][0x8] ;  /* 0x01000100ff0477ac */ /* 0x000f220008000a00 */
[----:B-1----:R-:W-:Y:S02]  /*6830*/  MOV R4, UR8 ;  /* 0x0000000800047c02 */ /* 0x002fe40008000f00 */
[----:B------:R-:W-:Y:S02]  /*6840*/  MOV R5, UR9 ;  /* 0x0000000900057c02 */ /* 0x000fe40008000f00 */
[----:B---3--:R-:W-:Y:S01]  /*6850*/  MOV R7, UR7 ;  /* 0x0000000700077c02 */ /* 0x008fe20008000f00 */
[----:B------:R-:W-:Y:S01]  /*6860*/  IMAD.U32 R6, RZ, RZ, UR6 ;  /* 0x00000006ff067e24 */ /* 0x000fe2000f8e00ff */
[----:B----4-:R-:W-:Y:S01]  /*6870*/  MOV R11, UR5 ;  /* 0x00000005000b7c02 */ /* 0x010fe20008000f00 */
[----:B------:R-:W-:Y:S02]  /*6880*/  IMAD.U32 R10, RZ, RZ, UR4 ;  /* 0x00000004ff0a7e24 */ /* 0x000fe4000f8e00ff */
[----:B------:R-:W-:Y:S07]  /*6890*/  LEPC R20, `(.L_x_113) ;  /* 0x000000001014794e */ /* 0x000fee0000000000 */
[----:B--2---:R-:W-:Y:S05]  /*68a0*/  CALL.ABS.NOINC R2 ;  /* 0x0000000002007343 */ /* 0x004fea0003c00000 */
.L_x_113:
[----:B------:R-:W-:Y:S05]  /*68b0*/  BSYNC.RECONVERGENT B6 ;  /* 0x0000000000067941 */ /* 0x000fea0003800200 */
.L_x_112:
[----:B------:R-:W-:Y:S02]  /*68c0*/  R2UR UR6, R59 ;  /* 0x000000003b0672ca */ /* 0x000fe400000e0000 */
[----:B------:R-:W-:Y:S02]  /*68d0*/  R2UR UR5, R73 ;  /* 0x00000000490572ca */ /* 0x000fe400000e0000 */
[----:B------:R-:W-:Y:S02]  /*68e0*/  R2UR UR4, R72 ;  /* 0x00000000480472ca */ /* 0x000fe400000e0000 */
[----:B------:R-:W-:Y:S02]  /*68f0*/  ISETP.NE.U32.AND P4, PT, R54, RZ, PT ;  /* 0x000000ff3600720c */ /* 0x000fe40003f85070 */
[----:B------:R-:W-:Y:S02]  /*6900*/  ISETP.NE.U32.AND P2, PT, RZ, UR54, PT ;  /* 0x00000036ff007c0c */ /* 0x000fe4000bf45070 */
[----:B------:R-:W-:Y:S02]  /*6910*/  ISETP.NE.AND.EX P4, PT, R55, RZ, PT, P4 ;  /* 0x000000ff3700720c */ /* 0x000fe40003f85340 */
[----:B------:R-:W-:Y:S01]  /*6920*/  ISETP.NE.AND.EX P2, PT, RZ, UR55, PT, P2 ;  /* 0x00000037ff007c0c */ /* 0x000fe2000bf45320 */
[----:B------:R-:W-:Y:S02]  /*6930*/  UISETP.NE.AND UP2, UPT, UR6, URZ, UPT ;  /* 0x000000ff0600728c */ /* 0x000fe4000bf45270 */
[----:B------:R-:W-:Y:S04]  /*6940*/  UISETP.NE.U32.AND UP0, UPT, UR5, URZ, UPT ;  /* 0x000000ff0500728c */ /* 0x000fe8000bf05070 */
[----:B------:R-:W-:Y:S01]  /*6950*/  UISETP.NE.AND.EX UP1, UPT, UR4, URZ, UPT, UP0 ;  /* 0x000000ff0400728c */ /* 0x000fe2000bf25300 */
[----:B------:R-:W-:Y:S01]  /*6960*/  PLOP3.LUT P1, PT, PT, PT, UP2, 0x80, 0x8 ;  /* 0x000000000008781c */ /* 0x000fe20003f2f028 */
[----:B------:R-:W-:Y:S03]  /*6970*/  UPLOP3.LUT UP0, UPT, UPT, UPT, UPT, 0x40, 0x4 ;  /* 0x000000000004789c */ /* 0x000fe60003f0e870 */
[----:B------:R-:W-:Y:S06]  /*6980*/  @UP2 UPLOP3.LUT UP0, UPT, UPT, UPT, UP1, 0x80, 0x8 ;  /* 0x000000000008289c */ /* 0x000fec0003f0f010 */
[----:B------:R-:W-:Y:S01]  /*6990*/  PLOP3.LUT P0, PT, PT, PT, UP0, 0x80, 0x8 ;  /* 0x000000000008781c */ /* 0x000fe20003f0f008 */
[----:B------:R-:W-:Y:S01]  /*69a0*/  @!UPT UIADD3 URZ, UPT, UPT, URZ, URZ, URZ ;  /* 0x000000fffffff290 */ /* 0x000fe2000fffe0ff */
[----:B------:R-:W-:Y:S11]  /*69b0*/  BRA.U !UP1, `(.L_x_115) ;  /* 0x0000000109407547 */ /* 0x000ff6000b800000 */
[----:B------:R-:W-:Y:S01]  /*69c0*/  UISETP.NE.U32.AND UP0, UPT, UR54, URZ, UPT ;  /* 0x000000ff3600728c */ /* 0x000fe2000bf05070 */
[----:B------:R-:W-:Y:S01]  /*69d0*/  R2UR UR6, R73 ;  /* 0x00000000490672ca */ /* 0x000fe200000e0000 */
[----:B------:R-:W2:Y:S01]  /*69e0*/  LDCU.64 UR8, c[0x0][0x358] ;  /* 0x00006b00ff0877ac */ /* 0x000ea20008000a00 */
[----:B------:R-:W-:Y:S02]  /*69f0*/  HFMA2 R56, -RZ, RZ, 0, 5.9604644775390625e-08 ;  /* 0x00000001ff387431 */ /* 0x000fe400000001ff */
[----:B-1----:R-:W-:Y:S01]  /*6a00*/  IMAD.MOV.U32 R0, RZ, RZ, 0x1 ;  /* 0x00000001ff007424 */ /* 0x002fe200078e00ff */
[----:B------:R-:W-:Y:S06]  /*6a10*/  UISETP.NE.AND.EX UP0, UPT, UR55, URZ, UPT, UP0 ;  /* 0x000000ff3700728c */ /* 0x000fec000bf05300 */
[----:B------:R-:W-:Y:S05]  /*6a20*/  PLOP3.LUT P3, PT, PT, PT, UP0, 0x80, 0x8 ;  /* 0x000000000008781c */ /* 0x000fea0003f6f008 */
[----:B------:R-:W1:Y:S01]  /*6a30*/  @UP0 LDCU.64 UR4, c[0x0][0x888] ;  /* 0x00011100ff0407ac */ /* 0x000e620008000a00 */
[----:B------:R-:W-:Y:S07]  /*6a40*/  @UP0 UIMAD UR6, UR36, UR6, URZ ;  /* 0x00000006240602a4 */ /* 0x000fee000f8e02ff */
[----:B------:R-:W-:Y:S01]  /*6a50*/  @!P3 PRMT R56, R0, 0x7610, R56 ;  /* 0x000076100038b816 */ /* 0x000fe20000000038 */
[----:B-1----:R-:W-:Y:S06]  /*6a60*/  @UP0 UIMAD.WIDE UR4, UR6, 0x4, UR4 ;  /* 0x00000004060408a5 */ /* 0x002fec000f8e0204 */
[----:B------:R-:W-:Y:S02]  /*6a70*/  IMAD.U32 R2, RZ, RZ, UR4 ;  /* 0x00000004ff027e24 */ /* 0x000fe4000f8e00ff */
[----:B------:R-:W-:Y:S03]  /*6a80*/  IMAD.U32 R3, RZ, RZ, UR5 ;  /* 0x00000005ff037e24 */ /* 0x000fe6000f8e00ff */
[----:B------:R-:W1:Y:S02]  /*6a90*/  @!UP0 LDCU UR4, c[0x0][0x880] ;  /* 0x00011000ff0487ac */ /* 0x000e640008000800 */
[----:B--2--5:R2:W5:Y:S02]  /*6aa0*/  @P3 LDG.E R27, desc[UR8][R2.64] ;  /* 0x00000008021b3981 */ /* 0x024564000c1e1900 */
[----:B-12---:R-:W-:Y:S02]  /*6ab0*/  @!P3 MOV R27, UR4 ;  /* 0x00000004001bbc02 */ /* 0x006fe40008000f00 */
.L_x_115:
[----:B------:R-:W-:Y:S05]  /*6ac0*/  @!P4 BRA `(.L_x_116) ;  /* 0x000000000024c947 */ /* 0x000fea0003800000 */
[----:B------:R-:W-:Y:S01]  /*6ad0*/  ISETP.NE.U32.AND P3, PT, R52, RZ, PT ;  /* 0x000000ff3400720c */ /* 0x000fe20003f65070 */
[----:B------:R-:W2:Y:S03]  /*6ae0*/  LDCU.64 UR4, c[0x0][0x358] ;  /* 0x00006b00ff0477ac */ /* 0x000ea60008000a00 */
[----:B------:R-:W-:Y:S11]  /*6af0*/  ISETP.NE.AND.EX P3, PT, R53, RZ, PT, P3 ;  /* 0x000000ff3500720c */ /* 0x000ff60003f65330 */
[----:B------:R-:W-:Y:S02]  /*6b00*/  @!UPT UIADD3 URZ, UPT, UPT, URZ, URZ, URZ ;  /* 0x000000fffffff290 */ /* 0x000fe4000fffe0ff */
[----:B------:R-:W3:Y:S01]  /*6b10*/  @P3 LDC.64 R2, c[0x0][0x8a8] ;  /* 0x00022a00ff023b82 */ /* 0x000ee20000000a00 */
[----:B-1----:R-:W-:Y:S04]  /*6b20*/  @P3 IMAD R0, R54, UR36, RZ ;  /* 0x0000002436003c24 */ /* 0x002fe8000f8e02ff */
[----:B---3--:R-:W-:Y:S05]  /*6b30*/  @P3 IMAD.WIDE R2, R0, 0x4, R2 ;  /* 0x0000000400023825 */ /* 0x008fea00078e0202 */
[----:B--2--5:R2:W5:Y:S02]  /*6b40*/  @P3 LDG.E R24, desc[UR4][R2.64] ;  /* 0x0000000402183981 */ /* 0x024564000c1e1900 */
[----:B--2---:R-:W3:Y:S02]  /*6b50*/  @!P3 LDC R24, c[0x0][0x8a0] ;  /* 0x00022800ff18bb82 */ /* 0x004ee40000000800 */
.L_x_116:
[----:B-----5:R-:W-:Y:S01]  /*6b60*/  FSETP.NEU.AND P3, PT, R27, RZ, PT ;  /* 0x000000ff1b00720b */ /* 0x020fe20003f6d000 */
[----:B------:R-:W-:Y:S01]  /*6b70*/  BSSY B1, `(.L_x_117) ;  /* 0x0000039000017945 */ /* 0x000fe20003800000 */
[----:B------:R-:W-:Y:S01]  /*6b80*/  SEL R3, RZ, 0xffffffff, P2 ;  /* 0xffffffffff037807 */ /* 0x000fe20001000000 */
[----:B------:R-:W-:Y:S01]  /*6b90*/  IMAD.MOV.U32 R35, RZ, RZ, 0x1 ;  /* 0x00000001ff237424 */ /* 0x000fe200078e00ff */
[----:B------:R-:W-:Y:S01]  /*6ba0*/  @P1 LOP3.LUT P2, RZ, R56, 0xff, RZ, 0xc0, !PT ;  /* 0x000000ff38ff1812 */ /* 0x000fe2000784c0ff */
[----:B------:R-:W-:Y:S01]  /*6bb0*/  IMAD R25, R22, 0x40, R23 ;  /* 0x0000004016197824 */ /* 0x000fe200078e0217 */
[----:B------:R-:W-:Y:S01]  /*6bc0*/  @P1 SEL R2, RZ, 0xffffffff, P3 ;  /* 0xffffffffff021807 */ /* 0x000fe20001800000 */
[----:B------:R-:W-:Y:S01]  /*6bd0*/  IMAD R63, R70, -0x10, R68 ;  /* 0xfffffff0463f7824 */ /* 0x000fe200078e0244 */
[----:B------:R-:W-:Y:S01]  /*6be0*/  LOP3.LUT R66, R66, 0x1, RZ, 0x3c, !PT ;  /* 0x0000000142427812 */ /* 0x000fe200078e3cff */
[----:B------:R-:W-:Y:S01]  /*6bf0*/  IMAD.MOV.U32 R34, RZ, RZ, RZ ;  /* 0x000000ffff227224 */ /* 0x000fe200078e00ff */
[----:B------:R-:W-:Y:S02]  /*6c00*/  @P0 SEL R2, R3, R2, !P2 ;  /* 0x0000000203020207 */ /* 0x000fe40005000000 */
[----:B------:R-:W-:Y:S02]  /*6c10*/  CS2R R38, SRZ ;  /* 0x0000000000267805 */ /* 0x000fe4000001ff00 */
[----:B------:R-:W-:Y:S02]  /*6c20*/  LEA R75, R22, UR43, 0x3 ;  /* 0x0000002b164b7c11 */ /* 0x000fe4000f8e18ff */
[----:B------:R-:W-:Y:S02]  /*6c30*/  CS2R R36, SRZ ;  /* 0x0000000000247805 */ /* 0x000fe4000001ff00 */
[----:B------:R-:W-:Y:S02]  /*6c40*/  @P1 LOP3.LUT R2, R2, 0x1, RZ, 0xc0, !PT ;  /* 0x0000000102021812 */ /* 0x000fe400078ec0ff */
[----:B------:R-:W-:Y:S02]  /*6c50*/  CS2R R42, SRZ ;  /* 0x00000000002a7805 */ /* 0x000fe4000001ff00 */
[----:B-1----:R-:W-:Y:S02]  /*6c60*/  SHF.L.U32 R0, R65, 0x1f, RZ ;  /* 0x0000001f41007819 */ /* 0x002fe400000006ff */
[----:B------:R-:W-:Y:S02]  /*6c70*/  CS2R R40, SRZ ;  /* 0x0000000000287805 */ /* 0x000fe4000001ff00 */
[----:B------:R-:W-:Y:S02]  /*6c80*/  ISETP.NE.U32.OR P5, PT, R2, 0x1, !P1 ;  /* 0x000000010200780c */ /* 0x000fe40004fa5470 */
[----:B------:R-:W-:Y:S02]  /*6c90*/  CS2R R46, SRZ ;  /* 0x00000000002e7805 */ /* 0x000fe4000001ff00 */
[----:B------:R-:W-:Y:S02]  /*6ca0*/  PLOP3.LUT P2, PT, PT, PT, UP1, 0x80, 0x8 ;  /* 0x000000000008781c */ /* 0x000fe40003f4f018 */
[----:B------:R-:W-:Y:S02]  /*6cb0*/  CS2R R44, SRZ ;  /* 0x00000000002c7805 */ /* 0x000fe4000001ff00 */
[----:B------:R-:W-:Y:S02]  /*6cc0*/  LOP3.LUT P4, R61, R56, 0xff, RZ, 0xc0, !PT ;  /* 0x000000ff383d7812 */ /* 0x000fe4000788c0ff */
[----:B------:R-:W-:Y:S02]  /*6cd0*/  CS2R R50, SRZ ;  /* 0x0000000000327805 */ /* 0x000fe4000001ff00 */
[----:B------:R-:W-:Y:S02]  /*6ce0*/  SEL R2, RZ, 0xffffffff, P3 ;  /* 0xffffffffff027807 */ /* 0x000fe40001800000 */
[----:B------:R-:W-:Y:S02]  /*6cf0*/  CS2R R48, SRZ ;  /* 0x0000000000307805 */ /* 0x000fe4000001ff00 */
[----:B------:R-:W-:Y:S02]  /*6d00*/  P2R R74, PR, RZ, 0x20 ;  /* 0x00000020ff4a7803 */ /* 0x000fe40000000000 */
[----:B------:R-:W-:Y:S02]  /*6d10*/  @P5 SHF.L.U32 R4, R66, 0x1f, RZ ;  /* 0x0000001f42045819 */ /* 0x000fe400000006ff */
[----:B------:R-:W-:Y:S02]  /*6d20*/  @P2 SEL R2, R3, R2, !P4 ;  /* 0x0000000203022207 */ /* 0x000fe40006000000 */
[----:B------:R-:W1:Y:S02]  /*6d30*/  @P5 SYNCS.PHASECHK.TRANS64.TRYWAIT P1, [UR43+0xc0], R4 ;  /* 0x0000c004ff0055a7 */ /* 0x000e64000802112b */
[----:B------:R-:W-:Y:S04]  /*6d40*/  LOP3.LUT R2, R2, 0x1, RZ, 0xc0, !PT ;  /* 0x0000000102027812 */ /* 0x000fe800078ec0ff */
[----:B------:R-:W-:Y:S04]  /*6d50*/  ISETP.NE.U32.AND P2, PT, R2, 0x1, PT ;  /* 0x000000010200780c */ /* 0x000fe80003f45070 */
[----:B------:R-:W-:Y:S01]  /*6d60*/  P2R R76, PR, RZ, 0x4 ;  /* 0x00000004ff4c7803 */ /* 0x000fe20000000000 */
[----:B------:R2:W4:Y:S01]  /*6d70*/  SYNCS.PHASECHK.TRANS64.TRYWAIT P0, [R75+URZ+0x130], R0 ;  /* 0x000130004b0075a7 */ /* 0x00052200080011ff */
[----:B-1----:R-:W-:Y:S01]  /*6d80*/  @P5 SEL R35, RZ, 0x1, !P1 ;  /* 0x00000001ff235807 */ /* 0x002fe20004800000 */
[----:B--2---:R-:W-:Y:S06]  /*6d90*/  @!P5 BRA `(.L_x_118) ;  /* 0x000000000058d947 */ /* 0x004fec0003800000 */
[----:B------:R-:W-:Y:S01]  /*6da0*/  IMAD.MOV.U32 R39, RZ, RZ, RZ ;  /* 0x000000ffff277224 */ /* 0x000fe200078e00ff */
[----:B------:R-:W-:Y:S01]  /*6db0*/  ISETP.NE.AND P1, PT, R35, RZ, PT ;  /* 0x000000ff2300720c */ /* 0x000fe20003f25270 */
[----:B------:R-:W-:Y:S01]  /*6dc0*/  BSSY B0, `(.L_x_119) ;  /* 0x000000c000007945 */ /* 0x000fe20003800000 */
[----:B------:R-:W-:Y:S02]  /*6dd0*/  CS2R R50, SRZ ;  /* 0x0000000000327805 */ /* 0x000fe4000001ff00 */
[----:B------:R-:W-:Y:S02]  /*6de0*/  CS2R R48, SRZ ;  /* 0x0000000000307805 */ /* 0x000fe4000001ff00 */
[----:B------:R-:W-:Y:S02]  /*6df0*/  CS2R R46, SRZ ;  /* 0x00000000002e7805 */ /* 0x000fe4000001ff00 */
[----:B------:R-:W-:Y:S02]  /*6e00*/  CS2R R44, SRZ ;  /* 0x00000000002c7805 */ /* 0x000fe4000001ff00 */
[----:B------:R-:W-:Y:S02]  /*6e10*/  CS2R R42, SRZ ;  /* 0x00000000002a7805 */ /* 0x000fe4000001ff00 */
[----:B------:R-:W-:Y:S02]  /*6e20*/  CS2R R40, SRZ ;  /* 0x0000000000287805 */ /* 0x000fe4000001ff00 */
[----:B------:R-:W-:Y:S01]  /*6e30*/  CS2R R36, SRZ ;  /* 0x0000000000247805 */ /* 0x000fe2000001ff00 */
[----:B------:R-:W-:Y:S06]  /*6e40*/  @P1 BRA `(.L_x_120) ;  /* 0x00000000000c1947 */ /* 0x000fec0003800000 */
[----:B------:R-:W-:Y:S04]  /*6e50*/  SHF.L.U32 R3, R66, 0x1f, RZ ;  /* 0x0000001f42037819 */ /* 0x000fe800000006ff */
[----:B------:R-:W1:Y:S02]  /*6e60*/  SYNCS.PHASECHK.TRANS64.TRYWAIT P1, [UR43+0xc0], R3 ;  /* 0x0000c003ff0075a7 */ /* 0x000e64000802112b */
[----:B-1----:R-:W-:Y:S05]  /*6e70*/  @!P1 BRA `(.L_x_121) ;  /* 0x0000003400d89947 */ /* 0x002fea0003800000 */
.L_x_120:
[----:B------:R-:W-:Y:S05]  /*6e80*/  BSYNC B0 ;  /* 0x0000000000007941 */ /* 0x000fea0003800000 */
.L_x_119:
[----:B------:R-:W-:Y:S01]  /*6e90*/  ISETP.NE.AND P1, PT, R76, RZ, PT ;  /* 0x000000ff4c00720c */ /* 0x000fe20003f25270 */
[----:B------:R-:W-:Y:S11]  /*6ea0*/  HFMA2 R34, -RZ, RZ, 0, 5.9604644775390625e-08 ;  /* 0x00000001ff227431 */ /* 0x000ff600000001ff */
[----:B------:R-:W-:Y:S01]  /*6eb0*/  @!UPT UIADD3 URZ, UPT, UPT, URZ, URZ, URZ ;  /* 0x000000fffffff290 */ /* 0x000fe2000fffe0ff */
[----:B------:R2:W1:Y:S04]  /*6ec0*/  @P1 LDS.128 R48, [R69] ;  /* 0x0000000045301984 */ /* 0x0004680000000c00 */
[----:B------:R2:W1:Y:S04]  /*6ed0*/  @P1 LDS.128 R44, [R68+0x10] ;  /* 0x00001000442c1984 */ /* 0x0004680000000c00 */
[----:B------:R2:W1:Y:S04]  /*6ee0*/  @P1 LDS.128 R40, [R67+0x20] ;  /* 0x0000200043281984 */ /* 0x0004680000000c00 */
[----:B------:R2:W1:Y:S02]  /*6ef0*/  @P1 LDS.128 R36, [R63+0x30] ;  /* 0x000030003f241984 */ /* 0x0004640000000c00 */
.L_x_118:
[----:B------:R-:W-:Y:S05]  /*6f00*/  BSYNC B1 ;  /* 0x0000000000017941 */ /* 0x000fea0003800000 */
.L_x_117:
[----:B-1----:R-:W-:Y:S04]  /*6f10*/  SHF.R.U32.HI R2, RZ, 0x15, R25 ;  /* 0x00000015ff027819 */ /* 0x002fe80000011619 */
[----:B------:R-:W-:Y:S01]  /*6f20*/  LOP3.LUT P1, RZ, R2, 0x3, R57, 0x48, !PT ;  /* 0x0000000302ff7812 */ /* 0x000fe20007824839 */
[----:B------:R-:W-:Y:S01]  /*6f30*/  @!UPT UIADD3 URZ, UPT, UPT, URZ, URZ, URZ ;  /* 0x000000fffffff290 */ /* 0x000fe2000fffe0ff */
[----:B----4-:R-:W-:Y:S11]  /*6f40*/  @P0 BRA `(.L_x_122) ;  /* 0x0000000000080947 */ /* 0x010ff60003800000 */
[----:B------:R-:W1:Y:S02]  /*6f50*/  SYNCS.PHASECHK.TRANS64.TRYWAIT P0, [R75+URZ+0x130], R0 ;  /* 0x000130004b0075a7 */ /* 0x000e6400080011ff */
[----:B-1----:R-:W-:Y:S05]  /*6f60*/  @!P0 BRA `(.L_x_123) ;  /* 0x0000003400b48947 */ /* 0x002fea0003800000 */
.L_x_122:
[----:B------:R-:W-:Y:S05]  /*6f70*/  @!P1 BRA `(.L_x_124) ;  /* 0x0000000000409947 */ /* 0x000fea0003800000 */
[----:B------:R-:W4:Y:S01]  /*6f80*/  LDCU.64 UR8, c[0x4][0x70] ;  /* 0x01000e00ff0877ac */ /* 0x000f220008000a00 */
[----:B------:R-:W-:Y:S01]  /*6f90*/  MOV R3, 0x0 ;  /* 0x0000000000037802 */ /* 0x000fe20000000f00 */
[----:B------:R-:W-:Y:S02]  /*6fa0*/  HFMA2 R12, -RZ, RZ, 0, 5.9604644775390625e-08 ;  /* 0x00000001ff0c7431 */ /* 0x000fe400000001ff */
[----:B------:R-:W-:Y:S02]  /*6fb0*/  IMAD.MOV.U32 R8, RZ, RZ, 0x192 ;  /* 0x00000192ff087424 */ /* 0x000fe400078e00ff */
[----:B------:R-:W-:Y:S01]  /*6fc0*/  IMAD.MOV.U32 R13, RZ, RZ, RZ ;  /* 0x000000ffff0d7224 */ /* 0x000fe200078e00ff */
[----:B------:R-:W5:Y:S01]  /*6fd0*/  LDCU.64 UR6, c[0x4][0x78] ;  /* 0x01000f00ff0677ac */ /* 0x000f620008000a00 */
[----:B------:R-:W1:Y:S01]  /*6fe0*/  LDC.64 R2, c[0x4][R3] ;  /* 0x0100000003027b82 */ /* 0x000e620000000a00 */
[----:B------:R-:W2:Y:S01]  /*6ff0*/  LDCU.64 UR4, c[0x4][0x10] ;  /* 0x01000200ff0477ac */ /* 0x000ea20008000a00 */
[----:B----4-:R-:W-:Y:S01]  /*7000*/  MOV R5, UR9 ;  /* 0x0000000900057c02 */ /* 0x010fe20008000f00 */
[----:B------:R-:W-:Y:S01]  /*7010*/  IMAD.U32 R4, RZ, RZ, UR8 ;  /* 0x00000008ff047e24 */ /* 0x000fe2000f8e00ff */
[----:B-----5:R-:W-:Y:S01]  /*7020*/  MOV R7, UR7 ;  /* 0x0000000700077c02 */ /* 0x020fe20008000f00 */
[----:B------:R-:W-:Y:S01]  /*7030*/  IMAD.U32 R6, RZ, RZ, UR6 ;  /* 0x00000006ff067e24 */ /* 0x000fe2000f8e00ff */
[----:B--2---:R-:W-:Y:S01]  /*7040*/  MOV R11, UR5 ;  /* 0x00000005000b7c02 */ /* 0x004fe20008000f00 */
[----:B------:R-:W-:Y:S02]  /*7050*/  IMAD.U32 R10, RZ, RZ, UR4 ;  /* 0x00000004ff0a7e24 */ /* 0x000fe4000f8e00ff */
[----:B------:R-:W-:Y:S07]  /*7060*/  LEPC R20, `(.L_x_124) ;  /* 0x000000001014794e */ /* 0x000fee0000000000 */
[----:B-1-3--:R-:W-:Y:S05]  /*7070*/  CALL.ABS.NOINC R2 ;  /* 0x0000000002007343 */ /* 0x00afea0003c00000 */
.L_x_124:
[----:B------:R-:W-:Y:S01]  /*7080*/  LOP3.LUT R20, R48, 0xffffe000, RZ, 0xc0, !PT ;  /* 0xffffe00030147812 */ /* 0x000fe200078ec0ff */
[----:B------:R-:W-:Y:S05]  /*7090*/  WARPSYNC.ALL ;  /* 0x0000000000007948 */ /* 0x000fea0003800000 */
[----:B------:R-:W-:Y:S01]  /*70a0*/  R2UR UR4, R25 ;  /* 0x00000000190472ca */ /* 0x000fe200000e0000 */
[----:B------:R-:W-:Y:S01]  /*70b0*/  BSSY.RECONVERGENT B0, `(.L_x_125) ;  /* 0x000005d000007945 */ /* 0x000fe20003800200 */
[----:B------:R-:W-:Y:S02]  /*70c0*/  LOP3.LUT R21, R49, 0xffffe000, RZ, 0xc0, !PT ;  /* 0xffffe00031157812 */ /* 0x000fe400078ec0ff */
[----:B------:R-:W-:Y:S02]  /*70d0*/  LOP3.LUT R26, R50, 0xffffe000, RZ, 0xc0, !PT ;  /* 0xffffe000321a7812 */ /* 0x000fe400078ec0ff */
[----:B------:R-:W-:Y:S02]  /*70e0*/  LOP3.LUT R33, R44, 0xffffe000, RZ, 0xc0, !PT ;  /* 0xffffe0002c217812 */ /* 0x000fe400078ec0ff */
[----:B------:R-:W-:Y:S05]  /*70f0*/  ISETP.NE.AND P0, PT, R71, RZ, PT ;  /* 0x000000ff4700720c */ /* 0x000fea0003f05270 */
[----:B------:R-:W1:Y:S02]  /*7100*/  LDTM.x16 R4, tmem[UR4] ;  /* 0x00000004000479ee */ /* 0x000e640008240000 */
[C---:B-1-3--:R-:W-:Y:S01]  /*7110*/  FMUL R0, R24.reuse, R4 ;  /* 0x0000000418007220 */ /* 0x04afe20000400000 */
[C---:B------:R-:W-:Y:S01]  /*7120*/  FMUL R2, R24.reuse, R5 ;  /* 0x0000000518027220 */ /* 0x040fe20000400000 */
[C---:B------:R-:W-:Y:S01]  /*7130*/  FMUL R3, R24.reuse, R6 ;  /* 0x0000000618037220 */ /* 0x040fe20000400000 */
[----:B------:R-:W-:Y:S01]  /*7140*/  FMUL R7, R24, R7 ;  /* 0x0000000718077220 */ /* 0x000fe20000400000 */
[----:B------:R-:W-:Y:S01]  /*7150*/  FFMA R28, R27, R20, R0 ;  /* 0x000000141b1c7223 */ /* 0x000fe20000000000 */
[----:B------:R-:W-:Y:S01]  /*7160*/  LOP3.LUT R20, R51, 0xffffe000, RZ, 0xc0, !PT ;  /* 0xffffe00033147812 */ /* 0x000fe200078ec0ff */
[C---:B------:R-:W-:Y:S01]  /*7170*/  FFMA R29, R27.reuse, R21, R2 ;  /* 0x000000151b1d7223 */ /* 0x040fe20000000002 */
[----:B------:R-:W-:Y:S01]  /*7180*/  LOP3.LUT R21, R46, 0xffffe000, RZ, 0xc0, !PT ;  /* 0xffffe0002e157812 */ /* 0x000fe200078ec0ff */
[----:B------:R-:W-:Y:S01]  /*7190*/  FFMA R30, R27, R26, R3 ;  /* 0x0000001a1b1e7223 */ /* 0x000fe20000000003 */
[----:B------:R-:W-:Y:S01]  /*71a0*/  LOP3.LUT R26, R45, 0xffffe000, RZ, 0xc0, !PT ;  /* 0xffffe0002d1a7812 */ /* 0x000fe200078ec0ff */
[----:B------:R-:W-:Y:S01]  /*71b0*/  FFMA R31, R27, R20, R7 ;  /* 0x000000141b1f7223 */ /* 0x000fe20000000007 */
[----:B------:R-:W-:Y:S01]  /*71c0*/  LOP3.LUT R20, R47, 0xffffe000, RZ, 0xc0, !PT ;  /* 0xffffe0002f147812 */ /* 0x000fe200078ec0ff */
[C---:B------:R-:W-:Y:S01]  /*71d0*/  FMUL R4, R24.reuse, R8 ;  /* 0x0000000818047220 */ /* 0x040fe20000400000 */
[----:B------:R-:W-:Y:S01]  /*71e0*/  F2FP.TF32.F32.PACK_B R28, R28 ;  /* 0x0000001cff1c723e */ /* 0x000fe200024050ff */
[C---:B------:R-:W-:Y:S01]  /*71f0*/  FMUL R5, R24.reuse, R9 ;  /* 0x0000000918057220 */ /* 0x040fe20000400000 */
[----:B------:R-:W-:Y:S01]  /*7200*/  F2FP.TF32.F32.PACK_B R29, R29 ;  /* 0x0000001dff1d723e */ /* 0x000fe200024050ff */
[C---:B------:R-:W-:Y:S01]  /*7210*/  FMUL R6, R24.reuse, R10 ;  /* 0x0000000a18067220 */ /* 0x040fe20000400000 */
[----:B------:R-:W-:Y:S01]  /*7220*/  FMUL R11, R24, R11 ;  /* 0x0000000b180b7220 */ /* 0x000fe20000400000 */
[----:B------:R-:W-:Y:S01]  /*7230*/  F2FP.TF32.F32.PACK_B R30, R30 ;  /* 0x0000001eff1e723e */ /* 0x000fe200024050ff */
[C---:B------:R-:W-:Y:S01]  /*7240*/  FFMA R4, R27.reuse, R33, R4 ;  /* 0x000000211b047223 */ /* 0x040fe20000000004 */
[----:B------:R-:W-:Y:S01]  /*7250*/  F2FP.TF32.F32.PACK_B R31, R31 ;  /* 0x0000001fff1f723e */ /* 0x000fe200024050ff */
[C---:B------:R-:W-:Y:S01]  /*7260*/  FFMA R5, R27.reuse, R26, R5 ;  /* 0x0000001a1b057223 */ /* 0x040fe20000000005 */
[C---:B------:R-:W-:Y:S01]  /*7270*/  FFMA R6, R27.reuse, R21, R6 ;  /* 0x000000151b067223 */ /* 0x040fe20000000006 */
[----:B------:R-:W-:Y:S01]  /*7280*/  FFMA R7, R27, R20, R11 ;  /* 0x000000141b077223 */ /* 0x000fe2000000000b */
[----:B------:R-:W-:Y:S01]  /*7290*/  LOP3.LUT R33, R40, 0xffffe000, RZ, 0xc0, !PT ;  /* 0xffffe00028217812 */ /* 0x000fe200078ec0ff */
[----:B------:R1:W-:Y:S01]  /*72a0*/  STS.128 [R69], R28 ;  /* 0x0000001c45007388 */ /* 0x0003e20000000c00 */
[----:B------:R-:W-:Y:S01]  /*72b0*/  LOP3.LUT R26, R41, 0xffffe000, RZ, 0xc0, !PT ;  /* 0xffffe000291a7812 */ /* 0x000fe200078ec0ff */
[C---:B------:R-:W-:Y:S01]  /*72c0*/  FMUL R8, R24.reuse, R12 ;  /* 0x0000000c18087220 */ /* 0x040fe20000400000 */
[----:B------:R-:W-:Y:S01]  /*72d0*/  FMUL R9, R24, R13 ;  /* 0x0000000d18097220 */ /* 0x000fe20000400000 */
[----:B------:R-:W-:Y:S01]  /*72e0*/  LOP3.LUT R21, R42, 0xffffe000, RZ, 0xc0, !PT ;  /* 0xffffe0002a157812 */ /* 0x000fe200078ec0ff */
[C---:B------:R-:W-:Y:S01]  /*72f0*/  FMUL R10, R24.reuse, R14 ;  /* 0x0000000e180a7220 */ /* 0x040fe20000400000 */
[----:B------:R-:W-:Y:S01]  /*7300*/  LOP3.LUT R20, R43, 0xffffe000, RZ, 0xc0, !PT ;  /* 0xffffe0002b147812 */ /* 0x000fe200078ec0ff */
[----:B------:R-:W-:Y:S01]  /*7310*/  FMUL R15, R24, R15 ;  /* 0x0000000f180f7220 */ /* 0x000fe20000400000 */
[----:B------:R-:W-:Y:S01]  /*7320*/  F2FP.TF32.F32.PACK_B R4, R4 ;  /* 0x00000004ff04723e */ /* 0x000fe200024050ff */
[C---:B------:R-:W-:Y:S01]  /*7330*/  FFMA R8, R27.reuse, R33, R8 ;  /* 0x000000211b087223 */ /* 0x040fe20000000008 */
[----:B------:R-:W-:Y:S01]  /*7340*/  F2FP.TF32.F32.PACK_B R5, R5 ;  /* 0x00000005ff05723e */ /* 0x000fe200024050ff */
[C---:B------:R-:W-:Y:S01]  /*7350*/  FFMA R9, R27.reuse, R26, R9 ;  /* 0x0000001a1b097223 */ /* 0x040fe20000000009 */
[----:B------:R-:W-:Y:S01]  /*7360*/  F2FP.TF32.F32.PACK_B R6, R6 ;  /* 0x00000006ff06723e */ /* 0x000fe200024050ff */
[C---:B------:R-:W-:Y:S01]  /*7370*/  FFMA R10, R27.reuse, R21, R10 ;  /* 0x000000151b0a7223 */ /* 0x040fe2000000000a */
[----:B------:R-:W-:Y:S01]  /*7380*/  F2FP.TF32.F32.PACK_B R7, R7 ;  /* 0x00000007ff07723e */ /* 0x000fe200024050ff */
[----:B------:R-:W-:Y:S01]  /*7390*/  FFMA R11, R27, R20, R15 ;  /* 0x000000141b0b7223 */ /* 0x000fe2000000000f */
[----:B------:R-:W-:Y:S01]  /*73a0*/  LOP3.LUT R33, R36, 0xffffe000, RZ, 0xc0, !PT ;  /* 0xffffe00024217812 */ /* 0x000fe200078ec0ff */
[C---:B------:R-:W-:Y:S01]  /*73b0*/  FMUL R12, R24.reuse, R16 ;  /* 0x00000010180c7220 */ /* 0x040fe20000400000 */
[----:B------:R-:W-:Y:S01]  /*73c0*/  LOP3.LUT R26, R37, 0xffffe000, RZ, 0xc0, !PT ;  /* 0xffffe000251a7812 */ /* 0x000fe200078ec0ff */
[----:B------:R1:W-:Y:S01]  /*73d0*/  STS.128 [R68+0x10], R4 ;  /* 0x0000100444007388 */ /* 0x0003e20000000c00 */
        /* <DEDUP_REMOVED lines=13> */
[----:B------:R-:W-:Y:S02]  /*74b0*/  F2FP.TF32.F32.PACK_B R12, R12 ;  /* 0x0000000cff0c723e */ /* 0x000fe400024050ff */
[----:B------:R-:W-:Y:S01]  /*74c0*/  F2FP.TF32.F32.PACK_B R13, R13 ;  /* 0x0000000dff0d723e */ /* 0x000fe200024050ff */
[----:B------:R1:W-:Y:S01]  /*74d0*/  STS.128 [R67+0x20], R8 ;  /* 0x0000200843007388 */ /* 0x0003e20000000c00 */
[----:B------:R-:W-:Y:S02]  /*74e0*/  F2FP.TF32.F32.PACK_B R14, R14 ;  /* 0x0000000eff0e723e */ /* 0x000fe400024050ff */
[----:B------:R-:W-:Y:S05]  /*74f0*/  F2FP.TF32.F32.PACK_B R15, R15 ;  /* 0x0000000fff0f723e */ /* 0x000fea00024050ff */
[----:B------:R1:W-:Y:S01]  /*7500*/  STS.128 [R63+0x30], R12 ;  /* 0x0000300c3f007388 */ /* 0x0003e20000000c00 */
[----:B------:R-:W-:Y:S01]  /*7510*/  @!PT LDS RZ, [RZ] ;  /* 0x00000000fffff984 */ /* 0x000fe20000000800 */
[----:B------:R-:W-:Y:S01]  /*7520*/  @!PT LDS RZ, [RZ] ;  /* 0x00000000fffff984 */ /* 0x000fe20000000800 */
[----:B------:R-:W-:Y:S01]  /*7530*/  @!PT LDS RZ, [RZ] ;  /* 0x00000000fffff984 */ /* 0x000fe20000000800 */
[----:B------:R-:W-:Y:S01]  /*7540*/  @!PT LDS RZ, [RZ] ;  /* 0x00000000fffff984 */ /* 0x000fe20000000800 */
[----:B------:R3:W-:Y:S07]  /*7550*/  MEMBAR.ALL.CTA ;  /* 0x0000000000007992 */ /* 0x0007ee0000008000 */
[----:B---3--:R-:W3:Y:S02]  /*7560*/  FENCE.VIEW.ASYNC.S ;  /* 0x00000000000073c6 */ /* 0x008ee40000000000 */
[----:B---3--:R-:W-:Y:S06]  /*7570*/  BAR.SYNC.DEFER_BLOCKING 0x1, 0x80 ;  /* 0x0042000000007b1d */ /* 0x008fec0000010000 */
[----:B------:R-:W-:Y:S05]  /*7580*/  @P0 BRA `(.L_x_126) ;  /* 0x00000000003c0947 */ /* 0x000fea0003800000 */
[----:B------:R-:W3:Y:S01]  /*7590*/  LDCU.64 UR6, c[0x0][0x348] ;  /* 0x00006900ff0677ac */ /* 0x000ee20008000a00 */
[----:B------:R-:W-:Y:S01]  /*75a0*/  UIADD3 UR4, UPT, UPT, UR43, 0x200, URZ ;  /* 0x000002002b047890 */ /* 0x000fe2000fffe0ff */
[----:B------:R-:W-:Y:S01]  /*75b0*/  UMOV UR51, UR36 ;  /* 0x0000002400337c82 */ /* 0x000fe20008000000 */
[----:B------:R-:W-:Y:S02]  /*75c0*/  UIADD3 UR9, UPT, UPT, UR49, 0x40, URZ ;  /* 0x0000004031097890 */ /* 0x000fe4000fffe0ff */
[----:B------:R-:W-:Y:S02]  /*75d0*/  UIADD3 UR8, UPT, UPT, UR43, 0x1200, URZ ;  /* 0x000012002b087890 */ /* 0x000fe4000fffe0ff */
[----:B------:R-:W-:Y:S01]  /*75e0*/  MOV R60, UR4 ;  /* 0x00000004003c7c02 */ /* 0x000fe20008000f00 */
[----:B------:R-:W-:Y:S01]  /*75f0*/  UMOV UR10, UR50 ;  /* 0x00000032000a7c82 */ /* 0x000fe20008000000 */
[----:B------:R-:W-:Y:S02]  /*7600*/  UMOV UR11, UR36 ;  /* 0x00000024000b7c82 */ /* 0x000fe40008000000 */
[----:B------:R-:W-:Y:S01]  /*7610*/  R2UR UR48, R60 ;  /* 0x000000003c3072ca */ /* 0x000fe200000e0000 */
[----:B---3--:R-:W-:Y:S04]  /*7620*/  UIADD3 UR4, UP0, UPT, UR6, 0x680, URZ ;  /* 0x0000068006047890 */ /* 0x008fe8000ff1e0ff */
[----:B------:R-:W-:Y:S09]  /*7630*/  UIADD3.X UR5, UPT, UPT, URZ, UR7, URZ, UP0, !UPT ;  /* 0x00000007ff057290 */ /* 0x000ff200087fe4ff */
[----:B------:R3:W-:Y:S01]  /*7640*/  UTMASTG.3D [UR48], [UR4] ;  /* 0x00000030040073b5 */ /* 0x0007e20008010000 */
[----:B------:R3:W-:Y:S01]  /*7650*/  UTMASTG.3D [UR8], [UR4] ;  /* 0x00000008040073b5 */ /* 0x0007e20008010000 */
[----:B------:R0:W-:Y:S01]  /*7660*/  UTMACMDFLUSH ;  /* 0x00000000000079b7 */ /* 0x0001e20000000000 */
[----:B---3--:R-:W-:Y:S04]  /*7670*/  DEPBAR.LE SB0, 0x1 ;  /* 0x000080400000791a */ /* 0x008fe80000000000 */
.L_x_126:
[----:B------:R-:W-:Y:S05]  /*7680*/  BSYNC.RECONVERGENT B0 ;  /* 0x0000000000007941 */ /* 0x000fea0003800200 */
.L_x_125:
[----:B------:R-:W-:Y:S01]  /*7690*/  BAR.SYNC.DEFER_BLOCKING 0x1, 0x80 ;  /* 0x0042000000007b1d */ /* 0x000fe20000010000 */
[----:B------:R-:W-:Y:S01]  /*76a0*/  ISETP.NE.AND P1, PT, R74, RZ, PT ;  /* 0x000000ff4a00720c */ /* 0x000fe20003f25270 */
[----:B------:R-:W-:Y:S01]  /*76b0*/  UISETP.NE.AND UP0, UPT, UR52, URZ, UPT ;  /* 0x000000ff3400728c */ /* 0x000fe2000bf05270 */
[----:B------:R-:W-:Y:S11]  /*76c0*/  LEA R3, R34, UR43, 0x3 ;  /* 0x0000002b22037c11 */ /* 0x000ff6000f8e18ff */
[----:B------:R-:W-:Y:S01]  /*76d0*/  @P1 SHF.L.U32 R2, R66, 0x1f, RZ ;  /* 0x0000001f42021819 */ /* 0x000fe200000006ff */
[----:B------:R-:W-:Y:S06]  /*76e0*/  BRA.U !UP0, `(.L_x_127) ;  /* 0x0000000108247547 */ /* 0x000fec000b800000 */
[----:B-1----:R-:W-:Y:S01]  /*76f0*/  IMAD.U32 R5, RZ, RZ, UR46 ;  /* 0x0000002eff057e24 */ /* 0x002fe2000f8e00ff */
[----:B------:R-:W-:Y:S01]  /*7700*/  MOV R0, UR47 ;  /* 0x0000002f00007c02 */ /* 0x000fe20008000f00 */
[----:B------:R-:W-:Y:S03]  /*7710*/  UIADD3 UR4, UPT, UPT, UR46, 0x1, URZ ;  /* 0x000000012e047890 */ /* 0x000fe6000fffe0ff */
[----:B------:R-:W-:Y:S01]  /*7720*/  @P1 LEA R5, R5, UR43, 0x3 ;  /* 0x0000002b05051c11 */ /* 0x000fe2000f8e18ff */
[----:B------:R-:W-:Y:S04]  /*7730*/  UISETP.NE.AND UP0, UPT, UR4, 0x4, UPT ;  /* 0x000000040400788c */ /* 0x000fe8000bf05270 */
[----:B------:R-:W-:Y:S01]  /*7740*/  @P1 VIADD R5, R5, 0xe0 ;  /* 0x000000e005051836 */ /* 0x000fe20000000000 */
[----:B------:R-:W-:Y:S04]  /*7750*/  USEL UR46, UR4, URZ, UP0 ;  /* 0x000000ff042e7287 */ /* 0x000fe80008000000 */
[----:B------:R-:W-:Y:S04]  /*7760*/  @P1 PRMT R0, R0, 0x654, R5 ;  /* 0x0000065400001816 */ /* 0x000fe80000000005 */
[----:B------:R3:W-:Y:S04]  /*7770*/  @P1 SYNCS.ARRIVE.TRANS64.RED.A1T0 RZ, [R0+URZ], RZ ;  /* 0x000000ff00ff19a7 */ /* 0x0007e800081004ff */
.L_x_127:
[----:B------:R-:W4:Y:S01]  /*7780*/  @P1 SYNCS.PHASECHK.TRANS64.TRYWAIT P0, [R3+URZ+0xc0], R2 ;  /* 0x0000c002030015a7 */ /* 0x000f2200080011ff */
[----:B------:R-:W-:Y:S01]  /*7790*/  BSSY B1, `(.L_x_128) ;  /* 0x0000016000017945 */ /* 0x000fe20003800000 */
[----:B----4-:R-:W-:Y:S03]  /*77a0*/  @P1 SEL R35, RZ, 0x1, !P0 ;  /* 0x00000001ff231807 */ /* 0x010fe60004000000 */
[----:B------:R-:W-:Y:S05]  /*77b0*/  @!P1 BRA `(.L_x_129) ;  /* 0x00000000004c9947 */ /* 0x000fea0003800000 */
[----:B------:R-:W-:Y:S01]  /*77c0*/  ISETP.NE.AND P0, PT, R35, RZ, PT ;  /* 0x000000ff2300720c */ /* 0x000fe20003f05270 */
[----:B------:R-:W-:Y:S01]  /*77d0*/  BSSY B0, `(.L_x_130) ;  /* 0x000000b000007945 */ /* 0x000fe20003800000 */
[----:B------:R-:W-:Y:S11]  /*77e0*/  ISETP.NE.AND P1, PT, R76, RZ, PT ;  /* 0x000000ff4c00720c */ /* 0x000ff60003f25270 */
[----:B------:R-:W-:Y:S02]  /*77f0*/  @!UPT UIADD3 URZ, UPT, UPT, URZ, URZ, URZ ;  /* 0x000000fffffff290 */ /* 0x000fe4000fffe0ff */
[C---:B-1----:R-:W-:Y:S01]  /*7800*/  @P1 IMAD R6, R34.reuse, 0x2000, R69 ;  /* 0x0000200022061824 */ /* 0x042fe200078e0245 */
[C---:B------:R-:W-:Y:S01]  /*7810*/  @P1 LEA R4, R34.reuse, R67, 0xd ;  /* 0x0000004322041211 */ /* 0x040fe200078e68ff */
[C---:B------:R-:W-:Y:S02]  /*7820*/  @P1 IMAD R5, R34.reuse, 0x2000, R68 ;  /* 0x0000200022051824 */ /* 0x040fe400078e0244 */
[----:B------:R-:W-:Y:S01]  /*7830*/  @P1 IMAD R2, R34, 0x2000, R63 ;  /* 0x0000200022021824 */ /* 0x000fe200078e023f */
[----:B------:R-:W-:Y:S06]  /*7840*/  @P0 BRA `(.L_x_131) ;  /* 0x00000000000c0947 */ /* 0x000fec0003800000 */
[----:B---3--:R-:W-:Y:S04]  /*7850*/  SHF.L.U32 R0, R66, 0x1f, RZ ;  /* 0x0000001f42007819 */ /* 0x008fe800000006ff */
[----:B------:R-:W1:Y:S02]  /*7860*/  SYNCS.PHASECHK.TRANS64.TRYWAIT P0, [R3+URZ+0xc0], R0 ;  /* 0x0000c000030075a7 */ /* 0x000e6400080011ff */
[----:B-1----:R-:W-:Y:S05]  /*7870*/  @!P0 BRA `(.L_x_132) ;  /* 0x0000002c00848947 */ /* 0x002fea0003800000 */
.L_x_131:
[----:B------:R-:W-:Y:S05]  /*7880*/  BSYNC B0 ;  /* 0x0000000000007941 */ /* 0x000fea0003800000 */
.L_x_130:
[----:B------:R-:W-:Y:S02]  /*7890*/  ISETP.NE.AND P0, PT, R76, RZ, PT ;  /* 0x000000ff4c00720c */ /* 0x000fe40003f05270 */
[----:B------:R-:W-:Y:S11]  /*78a0*/  IADD3 R34, PT, PT, R34, 0x1, RZ ;  /* 0x0000000122227810 */ /* 0x000ff60007ffe0ff */
[----:B------:R4:W1:Y:S04]  /*78b0*/  @P0 LDS.128 R48, [R6] ;  /* 0x0000000006300984 */ /* 0x0008680000000c00 */
[----:B------:R4:W1:Y:S04]  /*78c0*/  @P0 LDS.128 R44, [R5+0x10] ;  /* 0x00001000052c0984 */ /* 0x0008680000000c00 */
[----:B------:R4:W1:Y:S04]  /*78d0*/  @P0 LDS.128 R40, [R4+0x20] ;  /* 0x0000200004280984 */ /* 0x0008680000000c00 */
[----:B------:R4:W1:Y:S02]  /*78e0*/  @P0 LDS.128 R36, [R2+0x30] ;  /* 0x0000300002240984 */ /* 0x0008640000000c00 */
.L_x_129:
[----:B------:R-:W-:Y:S05]  /*78f0*/  BSYNC B1 ;  /* 0x0000000000017941 */ /* 0x000fea0003800000 */
.L_x_128:
[----:B-1-3--:R-:W-:Y:S05]  /*7900*/  VIADD R0, R25, 0x10 ;  /* 0x0000001019007836 */ /* 0x00afea0000000000 */
[----:B------:R-:W-:Y:S04]  /*7910*/  SHF.R.U32.HI R0, RZ, 0x15, R0 ;  /* 0x00000015ff007819 */ /* 0x000fe80000011600 */
[----:B------:R-:W-:Y:S11]  /*7920*/  LOP3.LUT P0, RZ, R0, 0x3, R57, 0x48, !PT ;  /* 0x0000000300ff7812 */ /* 0x000ff60007804839 */
[----:B------:R-:W-:Y:S02]  /*7930*/  @!UPT UIADD3 URZ, UPT, UPT, URZ, URZ, URZ ;  /* 0x000000fffffff290 */ /* 0x000fe4000fffe0ff */
[----:B------:R-:W-:Y:S05]  /*7940*/  @!P0 BRA `(.L_x_133) ;  /* 0x0000000000408947 */ /* 0x000fea0003800000 */
[----:B------:R-:W1:Y:S01]  /*7950*/  LDCU.64 UR8, c[0x4][0x70] ;  /* 0x01000e00ff0877ac */ /* 0x000e620008000a00 */
[----:B------:R-:W-:Y:S01]  /*7960*/  MOV R3, 0x0 ;  /* 0x0000000000037802 */ /* 0x000fe20000000f00 */
[----:B------:R-:W-:Y:S02]  /*7970*/  HFMA2 R12, -RZ, RZ, 0, 5.9604644775390625e-08 ;  /* 0x00000001ff0c7431 */ /* 0x000fe400000001ff */
[----:B------:R-:W-:Y:S02]  /*7980*/  IMAD.MOV.U32 R8, RZ, RZ, 0x192 ;  /* 0x00000192ff087424 */ /* 0x000fe400078e00ff */
[----:B------:R-:W-:Y:S01]  /*7990*/  IMAD.MOV.U32 R13, RZ, RZ, RZ ;  /* 0x000000ffff0d7224 */ /* 0x000fe200078e00ff */
[----:B------:R-:W3:Y:S01]  /*79a0*/  LDCU.64 UR6, c[0x4][0x78] ;  /* 0x01000f00ff0677ac */ /* 0x000ee20008000a00 */
[----:B----4-:R-:W4:Y:S01]  /*79b0*/  LDC.64 R2, c[0x4][R3] ;  /* 0x0100000003027b82 */ /* 0x010f220000000a00 */
[----:B------:R-:W5:Y:S01]  /*79c0*/  LDCU.64 UR4, c[0x4][0x10] ;  /* 0x01000200ff0477ac */ /* 0x000f620008000a00 */
[----:B-1----:R-:W-:Y:S01]  /*79d0*/  MOV R5, UR9 ;  /* 0x0000000900057c02 */ /* 0x002fe20008000f00 */
[----:B------:R-:W-:Y:S01]  /*79e0*/  IMAD.U32 R4, RZ, RZ, UR8 ;  /* 0x00000008ff047e24 */ /* 0x000fe2000f8e00ff */
[----:B---3--:R-:W-:Y:S01]  /*79f0*/  MOV R7, UR7 ;  /* 0x0000000700077c02 */ /* 0x008fe20008000f00 */
[----:B------:R-:W-:Y:S01]  /*7a00*/  IMAD.U32 R6, RZ, RZ, UR6 ;  /* 0x00000006ff067e24 */ /* 0x000fe2000f8e00ff */
[----:B-----5:R-:W-:Y:S01]  /*7a10*/  MOV R11, UR5 ;  /* 0x00000005000b7c02 */ /* 0x020fe20008000f00 */
[----:B------:R-:W-:Y:S02]  /*7a20*/  IMAD.U32 R10, RZ, RZ, UR4 ;  /* 0x00000004ff0a7e24 */ /* 0x000fe4000f8e00ff */
[----:B------:R-:W-:Y:S07]  /*7a30*/  LEPC R20, `(.L_x_133) ;  /* 0x000000001014794e */ /* 0x000fee0000000000 */
[----:B--2-4-:R-:W-:Y:S05]  /*7a40*/  CALL.ABS.NOINC R2 ;  /* 0x0000000002007343 */ /* 0x014fea0003c00000 */
.L_x_133:
[----:B------:R-:W-:Y:S01]  /*7a50*/  ISETP.NE.AND P6, PT, R74, RZ, PT ;  /* 0x000000ff4a00720c */ /* 0x000fe20003fc5270 */
[----:B------:R-:W-:Y:S05]  /*7a60*/  WARPSYNC.ALL ;  /* 0x0000000000007948 */ /* 0x000fea0003800000 */
[----:B------:R-:W-:Y:S01]  /*7a70*/  R2UR UR4, R25 ;  /* 0x00000000190472ca */ /* 0x000fe200000e0000 */
[----:B------:R-:W-:Y:S01]  /*7a80*/  IMAD.U32 R77, RZ, RZ, UR46 ;  /* 0x0000002eff4d7e24 */ /* 0x000fe2000f8e00ff */
[----:B------:R-:W-:Y:S01]  /*7a90*/  LOP3.LUT R20, R48, 0xffffe000, RZ, 0xc0, !PT ;  /* 0xffffe00030147812 */ /* 0x000fe200078ec0ff */
[----:B------:R-:W-:Y:S01]  /*7aa0*/  BSSY.RECONVERGENT B0, `(.L_x_134) ;  /* 0x0000063000007945 */ /* 0x000fe20003800200 */
[----:B------:R-:W-:Y:S02]  /*7ab0*/  LOP3.LUT R21, R49, 0xffffe000, RZ, 0xc0, !PT ;  /* 0xffffe00031157812 */ /* 0x000fe400078ec0ff */
[----:B------:R-:W-:Y:S02]  /*7ac0*/  LOP3.LUT R26, R51, 0xffffe000, RZ, 0xc0, !PT ;  /* 0xffffe000331a7812 */ /* 0x000fe400078ec0ff */
[----:B------:R-:W-:Y:S01]  /*7ad0*/  @P6 LEA R0, R77, UR43, 0x3 ;  /* 0x0000002b4d006c11 */ /* 0x000fe2000f8e18ff */
[----:B------:R-:W-:Y:S01]  /*7ae0*/  IMAD.U32 R77, RZ, RZ, UR47 ;  /* 0x0000002fff4d7e24 */ /* 0x000fe2000f8e00ff */
[----:B------:R-:W-:Y:S02]  /*7af0*/  LOP3.LUT R33, R44, 0xffffe000, RZ, 0xc0, !PT ;  /* 0xffffe0002c217812 */ /* 0x000fe400078ec0ff */
[----:B------:R-:W-:Y:S01]  /*7b00*/  LOP3.LUT R32, R45, 0xffffe000, RZ, 0xc0, !PT ;  /* 0xffffe0002d207812 */ /* 0x000fe200078ec0ff */
[----:B----4-:R-:W1:Y:S01]  /*7b10*/  LDTM.x16 R4, tmem[UR4+0x10] ;  /* 0x00001004000479ee */ /* 0x010e620008240000 */
[----:B------:R-:W-:Y:S01]  /*7b20*/  ISETP.NE.AND P0, PT, R71, RZ, PT ;  /* 0x000000ff4700720c */ /* 0x000fe20003f05270 */
[----:B------:R-:W-:Y:S05]  /*7b30*/  @P6 VIADD R0, R0, 0xe0 ;  /* 0x000000e000006836 */ /* 0x000fea0000000000 */
[----:B------:R-:W-:Y:S01]  /*7b40*/  @P6 PRMT R77, R77, 0x654, R0 ;  /* 0x000006544d4d6816 */ /* 0x000fe20000000000 */
[C---:B-1----:R-:W-:Y:S01]  /*7b50*/  FMUL R0, R24.reuse, R4 ;  /* 0x0000000418007220 */ /* 0x042fe20000400000 */
[C---:B------:R-:W-:Y:S01]  /*7b60*/  FMUL R2, R24.reuse, R5 ;  /* 0x0000000518027220 */ /* 0x040fe20000400000 */
[C---:B------:R-:W-:Y:S01]  /*7b70*/  FMUL R3, R24.reuse, R6 ;  /* 0x0000000618037220 */ /* 0x040fe20000400000 */
[----:B------:R-:W-:Y:S01]  /*7b80*/  FMUL R7, R24, R7 ;  /* 0x0000000718077220 */ /* 0x000fe20000400000 */
[C---:B------:R-:W-:Y:S01]  /*7b90*/  FFMA R28, R27.reuse, R20, R0 ;  /* 0x000000141b1c7223 */ /* 0x040fe20000000000 */
[----:B------:R-:W-:Y:S01]  /*7ba0*/  LOP3.LUT R20, R50, 0xffffe000, RZ, 0xc0, !PT ;  /* 0xffffe00032147812 */ /* 0x000fe200078ec0ff */
[C---:B------:R-:W-:Y:S01]  /*7bb0*/  FFMA R29, R27.reuse, R21, R2 ;  /* 0x000000151b1d7223 */ /* 0x040fe20000000002 */
[----:B------:R-:W-:Y:S01]  /*7bc0*/  LOP3.LUT R21, R40, 0xffffe000, RZ, 0xc0, !PT ;  /* 0xffffe00028157812 */ /* 0x000fe200078ec0ff */
[----:B------:R-:W-:Y:S01]  /*7bd0*/  FMUL R4, R24, R8 ;  /* 0x0000000818047220 */ /* 0x000fe20000400000 */
[----:B------:R-:W-:Y:S01]  /*7be0*/  F2FP.TF32.F32.PACK_B R28, R28 ;  /* 0x0000001cff1c723e */ /* 0x000fe200024050ff */
[C---:B------:R-:W-:Y:S01]  /*7bf0*/  FFMA R30, R27.reuse, R20, R3 ;  /* 0x000000141b1e7223 */ /* 0x040fe20000000003 */
        /* <DEDUP_REMOVED lines=8> */
[----:B------:R-:W-:Y:S01]  /*7c80*/  F2FP.TF32.F32.PACK_B R31, R31 ;  /* 0x0000001fff1f723e */ /* 0x000fe200024050ff */
[C---:B------:R-:W-:Y:S01]  /*7c90*/  FFMA R4, R27.reuse, R33, R4 ;  /* 0x000000211b047223 */ /* 0x040fe20000000004 */
[C---:B------:R-:W-:Y:S01]  /*7ca0*/  FFMA R5, R27.reuse, R32, R5 ;  /* 0x000000201b057223 */ /* 0x040fe20000000005 */
[C---:B------:R-:W-:Y:S01]  /*7cb0*/  FFMA R6, R27.reuse, R20, R6 ;  /* 0x000000141b067223 */ /* 0x040fe20000000006 */
[----:B------:R-:W-:Y:S01]  /*7cc0*/  FFMA R7, R27, R26, R11 ;  /* 0x0000001a1b077223 */ /* 0x000fe2000000000b */
[----:B------:R1:W-:Y:S01]  /*7cd0*/  STS.128 [R69+0x2000], R28 ;  /* 0x0020001c45007388 */ /* 0x0003e20000000c00 */
[----:B------:R-:W-:Y:S01]  /*7ce0*/  LOP3.LUT R32, R41, 0xffffe000, RZ, 0xc0, !PT ;  /* 0xffffe00029207812 */ /* 0x000fe200078ec0ff */
[----:B------:R-:W-:Y:S01]  /*7cf0*/  FMUL R8, R24, R12 ;  /* 0x0000000c18087220 */ /* 0x000fe20000400000 */
[----:B------:R-:W-:Y:S01]  /*7d00*/  LOP3.LUT R33, R42, 0xffffe000, RZ, 0xc0, !PT ;  /* 0xffffe0002a217812 */ /* 0x000fe200078ec0ff */
[C---:B------:R-:W-:Y:S01]  /*7d10*/  FMUL R9, R24.reuse, R13 ;  /* 0x0000000d18097220 */ /* 0x040fe20000400000 */
[----:B------:R-:W-:Y:S01]  /*7d20*/  LOP3.LUT R20, R43, 0xffffe000, RZ, 0xc0, !PT ;  /* 0xffffe0002b147812 */ /* 0x000fe200078ec0ff */
[C---:B------:R-:W-:Y:S01]  /*7d30*/  FMUL R10, R24.reuse, R14 ;  /* 0x0000000e180a7220 */ /* 0x040fe20000400000 */
        /* <DEDUP_REMOVED lines=30> */
[----:B------:R-:W-:Y:S02]  /*7f20*/  F2FP.TF32.F32.PACK_B R15, R15 ;  /* 0x0000000fff0f723e */ /* 0x000fe400024050ff */
[----:B------:R-:W-:Y:S02]  /*7f30*/  LEA R0, R34, UR43, 0x3 ;  /* 0x0000002b22007c11 */ /* 0x000fe4000f8e18ff */
[----:B------:R-:W-:Y:S01]  /*7f40*/  @P6 SHF.L.U32 R3, R66, 0x1f, RZ ;  /* 0x0000001f42036819 */ /* 0x000fe200000006ff */
        /* <DEDUP_REMOVED lines=10> */
[----:B------:R-:W-:Y:S02]  /*7ff0*/  UIADD3 UR13, UPT, UPT, UR49, 0x10, URZ ;  /* 0x00000010310d7890 */ /* 0x000fe4000fffe0ff */
[----:B------:R-:W-:Y:S01]  /*8000*/  UIADD3 UR12, UPT, UPT, UR43, 0x2200, URZ ;  /* 0x000022002b0c7890 */ /* 0x000fe2000fffe0ff */
[----:B------:R-:W-:Y:S01]  /*8010*/  UMOV UR14, UR50 ;  /* 0x00000032000e7c82 */ /* 0x000fe20008000000 */
[----:B------:R-:W-:Y:S01]  /*8020*/  UMOV UR15, UR36 ;  /* 0x00000024000f7c82 */ /* 0x000fe20008000000 */
[----:B------:R-:W-:Y:S02]  /*8030*/  UIADD3 UR9, UPT, UPT, UR49, 0x50, URZ ;  /* 0x0000005031097890 */ /* 0x000fe4000fffe0ff */
[----:B------:R-:W-:Y:S01]  /*8040*/  UIADD3 UR8, UPT, UPT, UR43, 0x3200, URZ ;  /* 0x000032002b087890 */ /* 0x000fe2000fffe0ff */
[----:B------:R-:W-:Y:S01]  /*8050*/  UMOV UR10, UR50 ;  /* 0x00000032000a7c82 */ /* 0x000fe20008000000 */
[----:B------:R-:W-:Y:S01]  /*8060*/  UMOV UR11, UR36 ;  /* 0x00000024000b7c82 */ /* 0x000fe20008000000 */
[----:B---3--:R-:W-:Y:S04]  /*8070*/  UIADD3 UR4, UP0, UPT, UR6, 0x680, URZ ;  /* 0x0000068006047890 */ /* 0x008fe8000ff1e0ff */
[----:B------:R-:W-:Y:S09]  /*8080*/  UIADD3.X UR5, UPT, UPT, URZ, UR7, URZ, UP0, !UPT ;  /* 0x00000007ff057290 */ /* 0x000ff200087fe4ff */
[----:B------:R3:W-:Y:S01]  /*8090*/  UTMASTG.3D [UR12], [UR4] ;  /* 0x0000000c040073b5 */ /* 0x0007e20008010000 */
[----:B------:R3:W-:Y:S01]  /*80a0*/  UTMASTG.3D [UR8], [UR4] ;  /* 0x00000008040073b5 */ /* 0x0007e20008010000 */
[----:B------:R0:W-:Y:S01]  /*80b0*/  UTMACMDFLUSH ;  /* 0x00000000000079b7 */ /* 0x0001e20000000000 */
[----:B---3--:R-:W-:Y:S04]  /*80c0*/  DEPBAR.LE SB0, 0x1 ;  /* 0x000080400000791a */ /* 0x008fe80000000000 */
.L_x_135:
[----:B------:R-:W-:Y:S05]  /*80d0*/  BSYNC.RECONVERGENT B0 ;  /* 0x0000000000007941 */ /* 0x000fea0003800200 */
.L_x_134:
[----:B------:R-:W-:Y:S01]  /*80e0*/  BAR.SYNC.DEFER_BLOCKING 0x1, 0x80 ;  /* 0x0042000000007b1d */ /* 0x000fe20000010000 */
[----:B------:R-:W-:Y:S04]  /*80f0*/  UIADD3 UR4, UPT, UPT, UR46, 0x1, URZ ;  /* 0x000000012e047890 */ /* 0x000fe8000fffe0ff */
[----:B------:R-:W-:Y:S04]  /*8100*/  UISETP.NE.AND UP0, UPT, UR4, 0x4, UPT ;  /* 0x000000040400788c */ /* 0x000fe8000bf05270 */
[----:B------:R-:W-:Y:S01]  /*8110*/  USEL UR44, UR4, URZ, UP0 ;  /* 0x000000ff042c7287 */ /* 0x000fe20008000000 */
[----:B------:R3:W-:Y:S01]  /*8120*/  @P6 SYNCS.ARRIVE.TRANS64.RED.A1T0 RZ, [R77+URZ], RZ ;  /* 0x000000ff4dff69a7 */ /* 0x0007e200081004ff */
[----:B------:R-:W-:Y:S01]  /*8130*/  BSSY B1, `(.L_x_136) ;  /* 0x0000017000017945 */ /* 0x000fe20003800000 */
[----:B------:R-:W4:Y:S02]  /*8140*/  @P6 SYNCS.PHASECHK.TRANS64.TRYWAIT P0, [R0+URZ+0xc0], R3 ;  /* 0x0000c003000065a7 */ /* 0x000f2400080011ff */
[----:B----4-:R-:W-:Y:S01]  /*8150*/  @P6 SEL R35, RZ, 0x1, !P0 ;  /* 0x00000001ff236807 */ /* 0x010fe20004000000 */
[----:B---3--:R-:W-:Y:S06]  /*8160*/  @!P6 BRA `(.L_x_137) ;  /* 0x00000000004ce947 */ /* 0x008fec0003800000 */
        /* <DEDUP_REMOVED lines=9> */
[----:B------:R-:W-:Y:S04]  /*8200*/  SHF.L.U32 R7, R66, 0x1f, RZ ;  /* 0x0000001f42077819 */ /* 0x000fe800000006ff */
[----:B------:R-:W1:Y:S02]  /*8210*/  SYNCS.PHASECHK.TRANS64.TRYWAIT P0, [R0+URZ+0xc0], R7 ;  /* 0x0000c007000075a7 */ /* 0x000e6400080011ff */
[----:B-1----:R-:W-:Y:S05]  /*8220*/  @!P0 BRA `(.L_x_140) ;  /* 0x00000024002c8947 */ /* 0x002fea0003800000 */
.L_x_139:
[----:B------:R-:W-:Y:S05]  /*8230*/  BSYNC B0 ;  /* 0x0000000000007941 */ /* 0x000fea0003800000 */
.L_x_138:
[----:B------:R-:W-:Y:S02]  /*8240*/  ISETP.NE.AND P0, PT, R76, RZ, PT ;  /* 0x000000ff4c00720c */ /* 0x000fe40003f05270 */
[----:B------:R-:W-:Y:S11]  /*8250*/  IADD3 R34, PT, PT, R34, 0x1, RZ ;  /* 0x0000000122227810 */ /* 0x000ff60007ffe0ff */
[----:B------:R3:W4:Y:S04]  /*8260*/  @P0 LDS.128 R48, [R5] ;  /* 0x0000000005300984 */ /* 0x0007280000000c00 */
[----:B------:R3:W1:Y:S04]  /*8270*/  @P0 LDS.128 R44, [R4+0x10] ;  /* 0x00001000042c0984 */ /* 0x0006680000000c00 */
[----:B------:R3:W1:Y:S04]  /*8280*/  @P0 LDS.128 R40, [R3+0x20] ;  /* 0x0000200003280984 */ /* 0x0006680000000c00 */
[----:B------:R3:W1:Y:S02]  /*8290*/  @P0 LDS.128 R36, [R2+0x30] ;  /* 0x0000300002240984 */ /* 0x0006640000000c00 */
.L_x_137:
[----:B------:R-:W-:Y:S05]  /*82a0*/  BSYNC B1 ;  /* 0x0000000000017941 */ /* 0x000fea0003800000 */
.L_x_136:
[----:B-1----:R-:W-:Y:S05]  /*82b0*/  VIADD R0, R25, 0x20 ;  /* 0x0000002019007836 */ /* 0x002fea0000000000 */
[----:B------:R-:W-:Y:S04]  /*82c0*/  SHF.R.U32.HI R0, RZ, 0x15, R0 ;  /* 0x00000015ff007819 */ /* 0x000fe80000011600 */
[----:B------:R-:W-:Y:S11]  /*82d0*/  LOP3.LUT P0, RZ, R0, 0x3, R57, 0x48, !PT ;  /* 0x0000000300ff7812 */ /* 0x000ff60007804839 */
[----:B------:R-:W-:Y:S02]  /*82e0*/  @!UPT UIADD3 URZ, UPT, UPT, URZ, URZ, URZ ;  /* 0x000000fffffff290 */ /* 0x000fe4000fffe0ff */
[----:B------:R-:W-:Y:S05]  /*82f0*/  @!P0 BRA `(.L_x_141) ;  /* 0x0000000000408947 */ /* 0x000fea0003800000 */
[----:B------:R-:W1:Y:S01]  /*8300*/  LDCU.64 UR8, c[0x4][0x70] ;  /* 0x01000e00ff0877ac */ /* 0x000e620008000a00 */
[----:B---3--:R-:W-:Y:S01]  /*8310*/  MOV R3, 0x0 ;  /* 0x0000000000037802 */ /* 0x008fe20000000f00 */
[----:B------:R-:W-:Y:S02]  /*8320*/  HFMA2 R12, -RZ, RZ, 0, 5.9604644775390625e-08 ;  /* 0x00000001ff0c7431 */ /* 0x000fe400000001ff */
[----:B------:R-:W-:Y:S02]  /*8330*/  IMAD.MOV.U32 R8, RZ, RZ, 0x192 ;  /* 0x00000192ff087424 */ /* 0x000fe400078e00ff */
[----:B------:R-:W-:Y:S01]  /*8340*/  IMAD.MOV.U32 R13, RZ, RZ, RZ ;  /* 0x000000ffff0d7224 */ /* 0x000fe200078e00ff */
[----:B------:R-:W3:Y:S01]  /*8350*/  LDCU.64 UR6, c[0x4][0x78] ;  /* 0x01000f00ff0677ac */ /* 0x000ee20008000a00 */
[----:B------:R-:W2:Y:S01]  /*8360*/  LDC.64 R2, c[0x4][R3] ;  /* 0x0100000003027b82 */ /* 0x000ea20000000a00 */
        /* <DEDUP_REMOVED lines=9> */
.L_x_141:
[----:B------:R-:W-:Y:S01]  /*8400*/  ISETP.NE.AND P6, PT, R74, RZ, PT ;  /* 0x000000ff4a00720c */ /* 0x000fe20003fc5270 */
[----:B------:R-:W-:Y:S05]  /*8410*/  WARPSYNC.ALL ;  /* 0x0000000000007948 */ /* 0x000fea0003800000 */
[----:B------:R-:W-:Y:S01]  /*8420*/  R2UR UR4, R25 ;  /* 0x00000000190472ca */ /* 0x000fe200000e0000 */
[----:B------:R-:W-:Y:S01]  /*8430*/  IMAD.U32 R77, RZ, RZ, UR44 ;  /* 0x0000002cff4d7e24 */ /* 0x000fe2000f8e00ff */
[----:B----4-:R-:W-:Y:S01]  /*8440*/  LOP3.LUT R20, R48, 0xffffe000, RZ, 0xc0, !PT ;  /* 0xffffe00030147812 */ /* 0x010fe200078ec0ff */
[----:B------:R-:W-:Y:S01]  /*8450*/  BSSY.RECONVERGENT B0, `(.L_x_142) ;  /* 0x0000063000007945 */ /* 0x000fe20003800200 */
[----:B------:R-:W-:Y:S02]  /*8460*/  LOP3.LUT R21, R49, 0xffffe000, RZ, 0xc0, !PT ;  /* 0xffffe00031157812 */ /* 0x000fe400078ec0ff */
[----:B------:R-:W-:Y:S02]  /*8470*/  LOP3.LUT R26, R51, 0xffffe000, RZ, 0xc0, !PT ;  /* 0xffffe000331a7812 */ /* 0x000fe400078ec0ff */
[----:B------:R-:W-:Y:S01]  /*8480*/  @P6 LEA R0, R77, UR43, 0x3 ;  /* 0x0000002b4d006c11 */ /* 0x000fe2000f8e18ff */
[----:B------:R-:W-:Y:S01]  /*8490*/  IMAD.U32 R77, RZ, RZ, UR47 ;  /* 0x0000002fff4d7e24 */ /* 0x000fe2000f8e00ff */
[----:B------:R-:W-:Y:S02]  /*84a0*/  LOP3.LUT R33, R44, 0xffffe000, RZ, 0xc0, !PT ;  /* 0xffffe0002c217812 */ /* 0x000fe400078ec0ff */
[----:B------:R-:W-:Y:S01]  /*84b0*/  LOP3.LUT R32, R45, 0xffffe000, RZ, 0xc0, !PT ;  /* 0xffffe0002d207812 */ /* 0x000fe200078ec0ff */
[----:B---3--:R-:W1:Y:S01]  /*84c0*/  LDTM.x16 R4, tmem[UR4+0x20] ;  /* 0x00002004000479ee */ /* 0x008e620008240000 */
        /* <DEDUP_REMOVED lines=91> */
.L_x_143:
[----:B------:R-:W-:Y:S05]  /*8a80*/  BSYNC.RECONVERGENT B0 ;  /* 0x0000000000007941 */ /* 0x000fea0003800200 */
.L_x_142:
        /* <DEDUP_REMOVED lines=21> */
.L_x_147:
[----:B------:R-:W-:Y:S05]  /*8be0*/  BSYNC B0 ;  /* 0x0000000000007941 */ /* 0x000fea0003800000 */
.L_x_146:
[----:B------:R-:W-:Y:S11]  /*8bf0*/  ISETP.NE.AND P0, PT, R76, RZ, PT ;  /* 0x000000ff4c00720c */ /* 0x000ff60003f05270 */
[----:B------:R-:W-:Y:S02]  /*8c00*/  @!UPT UIADD3 URZ, UPT, UPT, URZ, URZ, URZ ;  /* 0x000000fffffff290 */ /* 0x000fe4000fffe0ff */
[----:B------:R3:W4:Y:S04]  /*8c10*/  @P0 LDS.128 R48, [R4] ;  /* 0x0000000004300984 */ /* 0x0007280000000c00 */
[----:B------:R3:W1:Y:S04]  /*8c20*/  @P0 LDS.128 R44, [R3+0x10] ;  /* 0x00001000032c0984 */ /* 0x0006680000000c00 */
[----:B------:R3:W1:Y:S04]  /*8c30*/  @P0 LDS.128 R40, [R2+0x20] ;  /* 0x0000200002280984 */ /* 0x0006680000000c00 */
[----:B------:R3:W1:Y:S02]  /*8c40*/  @P0 LDS.128 R36, [R34+0x30] ;  /* 0x0000300022240984 */ /* 0x0006640000000c00 */
.L_x_145:
[----:B------:R-:W-:Y:S05]  /*8c50*/  BSYNC B1 ;  /* 0x0000000000017941 */ /* 0x000fea0003800000 */
.L_x_144:
        /* <DEDUP_REMOVED lines=21> */
.L_x_149:
[----:B------:R-:W-:Y:S01]  /*8db0*/  ISETP.NE.AND P0, PT, R71, RZ, PT ;  /* 0x000000ff4700720c */ /* 0x000fe20003f05270 */
[----:B------:R-:W-:Y:S05]  /*8dc0*/  WARPSYNC.ALL ;  /* 0x0000000000007948 */ /* 0x000fea0003800000 */
[----:B------:R-:W-:Y:S01]  /*8dd0*/  R2UR UR4, R25 ;  /* 0x00000000190472ca */ /* 0x000fe200000e0000 */
[----:B------:R-:W-:Y:S01]  /*8de0*/  VIADD R75, R75, 0x150 ;  /* 0x000001504b4b7836 */ /* 0x000fe20000000000 */
[----:B----4-:R-:W-:Y:S01]  /*8df0*/  LOP3.LUT R0, R48, 0xffffe000, RZ, 0xc0, !PT ;  /* 0xffffe00030007812 */ /* 0x010fe200078ec0ff */
[----:B------:R-:W-:Y:S01]  /*8e00*/  BSSY.RECONVERGENT B0, `(.L_x_150) ;  /* 0x000005f000007945 */ /* 0x000fe20003800200 */
[----:B---3--:R-:W-:Y:S02]  /*8e10*/  LOP3.LUT R2, R49, 0xffffe000, RZ, 0xc0, !PT ;  /* 0xffffe00031027812 */ /* 0x008fe400078ec0ff */
[----:B------:R-:W-:Y:S02]  /*8e20*/  LOP3.LUT R3, R50, 0xffffe000, RZ, 0xc0, !PT ;  /* 0xffffe00032037812 */ /* 0x000fe400078ec0ff */
[----:B------:R-:W-:Y:S02]  /*8e30*/  LOP3.LUT R20, R51, 0xffffe000, RZ, 0xc0, !PT ;  /* 0xffffe00033147812 */ /* 0x000fe400078ec0ff */
[----:B------:R-:W-:Y:S02]  /*8e40*/  LOP3.LUT R21, R44, 0xffffe000, RZ, 0xc0, !PT ;  /* 0xffffe0002c157812 */ /* 0x000fe400078ec0ff */
[----:B------:R-:W-:Y:S01]  /*8e50*/  LOP3.LUT R26, R45, 0xffffe000, RZ, 0xc0, !PT ;  /* 0xffffe0002d1a7812 */ /* 0x000fe200078ec0ff */
[----:B------:R-:W1:Y:S01]  /*8e60*/  LDTM.x16 R4, tmem[UR4+0x30] ;  /* 0x00003004000479ee */ /* 0x000e620008240000 */
[----:B------:R-:W-:Y:S01]  /*8e70*/  LOP3.LUT R29, R46, 0xffffe000, RZ, 0xc0, !PT ;  /* 0xffffe0002e1d7812 */ /* 0x000fe200078ec0ff */
[----:B------:R-:W-:Y:S01]  /*8e80*/  NOP ;  /* 0x0000000000007918 */ /* 0x000fe20000000000 */
[----:B------:R-:W-:Y:S02]  /*8e90*/  LOP3.LUT R28, R47, 0xffffe000, RZ, 0xc0, !PT ;  /* 0xffffe0002f1c7812 */ /* 0x000fe400078ec0ff */
[----:B------:R-:W-:Y:S02]  /*8ea0*/  LOP3.LUT R75, R75, 0xfefffff8, RZ, 0xc0, !PT ;  /* 0xfefffff84b4b7812 */ /* 0x000fe400078ec0ff */
[----:B------:R-:W-:Y:S02]  /*8eb0*/  LOP3.LUT R31, R40, 0xffffe000, RZ, 0xc0, !PT ;  /* 0xffffe000281f7812 */ /* 0x000fe400078ec0ff */
[----:B------:R-:W-:Y:S01]  /*8ec0*/  LOP3.LUT R30, R41, 0xffffe000, RZ, 0xc0, !PT ;  /* 0xffffe000291e7812 */ /* 0x000fe200078ec0ff */
[----:B-1----:R1:W-:Y:S01]  /*8ed0*/  SYNCS.ARRIVE.TRANS64.RED.A1T0 RZ, [R75+URZ], RZ ;  /* 0x000000ff4bff79a7 */ /* 0x0023e200081004ff */
[----:B------:R-:W-:Y:S02]  /*8ee0*/  LOP3.LUT R33, R42, 0xffffe000, RZ, 0xc0, !PT ;  /* 0xffffe0002a217812 */ /* 0x000fe400078ec0ff */
[----:B------:R-:W-:Y:S02]  /*8ef0*/  LOP3.LUT R32, R43, 0xffffe000, RZ, 0xc0, !PT ;  /* 0xffffe0002b207812 */ /* 0x000fe400078ec0ff */
[----:B------:R-:W-:Y:S02]  /*8f00*/  LOP3.LUT R35, R36, 0xffffe000, RZ, 0xc0, !PT ;  /* 0xffffe00024237812 */ /* 0x000fe400078ec0ff */
[----:B------:R-:W-:Y:S02]  /*8f10*/  LOP3.LUT R34, R37, 0xffffe000, RZ, 0xc0, !PT ;  /* 0xffffe00025227812 */ /* 0x000fe400078ec0ff */
[----:B------:R-:W-:Y:S02]  /*8f20*/  LOP3.LUT R37, R38, 0xffffe000, RZ, 0xc0, !PT ;  /* 0xffffe00026257812 */ /* 0x000fe400078ec0ff */
[----:B------:R-:W-:Y:S01]  /*8f30*/  LOP3.LUT R36, R39, 0xffffe000, RZ, 0xc0, !PT ;  /* 0xffffe00027247812 */ /* 0x000fe200078ec0ff */
[C---:B------:R-:W-:Y:S01]  /*8f40*/  FMUL R4, R24.reuse, R4 ;  /* 0x0000000418047220 */ /* 0x040fe20000400000 */
[C---:B------:R-:W-:Y:S01]  /*8f50*/  FMUL R5, R24.reuse, R5 ;  /* 0x0000000518057220 */ /* 0x040fe20000400000 */
[C---:B------:R-:W-:Y:S01]  /*8f60*/  FMUL R6, R24.reuse, R6 ;  /* 0x0000000618067220 */ /* 0x040fe20000400000 */
[C---:B------:R-:W-:Y:S01]  /*8f70*/  FMUL R7, R24.reuse, R7 ;  /* 0x0000000718077220 */ /* 0x040fe20000400000 */
[C---:B------:R-:W-:Y:S01]  /*8f80*/  FFMA R4, R27.reuse, R0, R4 ;  /* 0x000000001b047223 */ /* 0x040fe20000000004 */
[C---:B------:R-:W-:Y:S01]  /*8f90*/  FFMA R5, R27.reuse, R2, R5 ;  /* 0x000000021b057223 */ /* 0x040fe20000000005 */
[C---:B------:R-:W-:Y:S01]  /*8fa0*/  FFMA R6, R27.reuse, R3, R6 ;  /* 0x000000031b067223 */ /* 0x040fe20000000006 */
[C---:B------:R-:W-:Y:S01]  /*8fb0*/  FFMA R7, R27.reuse, R20, R7 ;  /* 0x000000141b077223 */ /* 0x040fe20000000007 */
[C---:B------:R-:W-:Y:S01]  /*8fc0*/  FMUL R8, R24.reuse, R8 ;  /* 0x0000000818087220 */ /* 0x040fe20000400000 */
[C---:B------:R-:W-:Y:S01]  /*8fd0*/  FMUL R9, R24.reuse, R9 ;  /* 0x0000000918097220 */ /* 0x040fe20000400000 */
[C---:B------:R-:W-:Y:S01]  /*8fe0*/  FMUL R10, R24.reuse, R10 ;  /* 0x0000000a180a7220 */ /* 0x040fe20000400000 */
[C---:B------:R-:W-:Y:S01]  /*8ff0*/  FMUL R11, R24.reuse, R11 ;  /* 0x0000000b180b7220 */ /* 0x040fe20000400000 */
[----:B------:R-:W-:Y:S01]  /*9000*/  F2FP.TF32.F32.PACK_B R4, R4 ;  /* 0x00000004ff04723e */ /* 0x000fe200024050ff */
[C---:B------:R-:W-:Y:S01]  /*9010*/  FFMA R8, R27.reuse, R21, R8 ;  /* 0x000000151b087223 */ /* 0x040fe20000000008 */
[----:B------:R-:W-:Y:S01]  /*9020*/  F2FP.TF32.F32.PACK_B R5, R5 ;  /* 0x00000005ff05723e */ /* 0x000fe200024050ff */
[C---:B------:R-:W-:Y:S01]  /*9030*/  FFMA R9, R27.reuse, R26, R9 ;  /* 0x0000001a1b097223 */ /* 0x040fe20000000009 */
[----:B------:R-:W-:Y:S01]  /*9040*/  F2FP.TF32.F32.PACK_B R6, R6 ;  /* 0x00000006ff06723e */ /* 0x000fe200024050ff */
[C---:B------:R-:W-:Y:S01]  /*9050*/  FFMA R10, R27.reuse, R29, R10 ;  /* 0x0000001d1b0a7223 */ /* 0x040fe2000000000a */
[----:B------:R-:W-:Y:S01]  /*9060*/  F2FP.TF32.F32.PACK_B R7, R7 ;  /* 0x00000007ff07723e */ /* 0x000fe200024050ff */
[C---:B------:R-:W-:Y:S01]  /*9070*/  FFMA R11, R27.reuse, R28, R11 ;  /* 0x0000001c1b0b7223 */ /* 0x040fe2000000000b */
[C---:B------:R-:W-:Y:S01]  /*9080*/  FMUL R12, R24.reuse, R12 ;  /* 0x0000000c180c7220 */ /* 0x040fe20000400000 */
[----:B------:R-:W-:Y:S01]  /*9090*/  F2FP.TF32.F32.PACK_B R8, R8 ;  /* 0x00000008ff08723e */ /* 0x000fe200024050ff */
[C---:B------:R-:W-:Y:S01]  /*90a0*/  FMUL R13, R24.reuse, R13 ;  /* 0x0000000d180d7220 */ /* 0x040fe20000400000 */
[----:B------:R1:W-:Y:S01]  /*90b0*/  STS.128 [R69+0x6000], R4 ;  /* 0x0060000445007388 */ /* 0x0003e20000000c00 */
        /* <DEDUP_REMOVED lines=8> */
[C---:B------:R-:W-:Y:S01]  /*9140*/  FFMA R15, R27.reuse, R32, R15 ;  /* 0x000000201b0f7223 */ /* 0x040fe2000000000f */
[C---:B------:R-:W-:Y:S01]  /*9150*/  FMUL R16, R24.reuse, R16 ;  /* 0x0000001018107220 */ /* 0x040fe20000400000 */
[----:B------:R-:W-:Y:S01]  /*9160*/  F2FP.TF32.F32.PACK_B R12, R12 ;  /* 0x0000000cff0c723e */ /* 0x000fe200024050ff */
[----:B------:R1:W-:Y:S01]  /*9170*/  STS.128 [R68+0x6010], R8 ;  /* 0x0060100844007388 */ /* 0x0003e20000000c00 */
[C---:B------:R-:W-:Y:S01]  /*9180*/  FMUL R17, R24.reuse, R17 ;  /* 0x0000001118117220 */ /* 0x040fe20000400000 */
        /* <DEDUP_REMOVED lines=8> */
[----:B------:R-:W-:Y:S01]  /*9210*/  FFMA R19, R27, R36, R19 ;  /* 0x000000241b137223 */ /* 0x000fe20000000013 */
[----:B------:R-:W-:Y:S02]  /*9220*/  F2FP.TF32.F32.PACK_B R16, R16 ;  /* 0x00000010ff10723e */ /* 0x000fe400024050ff */
[----:B------:R1:W-:Y:S01]  /*9230*/  STS.128 [R67+0x6020], R12 ;  /* 0x0060200c43007388 */ /* 0x0003e20000000c00 */
[----:B------:R-:W-:Y:S02]  /*9240*/  F2FP.TF32.F32.PACK_B R17, R17 ;  /* 0x00000011ff11723e */ /* 0x000fe400024050ff */
        /* <DEDUP_REMOVED lines=26> */
.L_x_151:
[----:B------:R-:W-:Y:S05]  /*93f0*/  BSYNC.RECONVERGENT B0 ;  /* 0x0000000000007941 */ /* 0x000fea0003800200 */
.L_x_150:
[----:B------:R-:W-:Y:S01]  /*9400*/  BAR.SYNC.DEFER_BLOCKING 0x1, 0x80 ;  /* 0x0042000000007b1d */ /* 0x000fe20000010000 */
[----:B------:R-:W-:Y:S01]  /*9410*/  UISETP.NE.AND UP0, UPT, UR52, -0x4, UPT ;  /* 0xfffffffc3400788c */ /* 0x000fe2000bf05270 */
[----:B------:R-:W-:Y:S08]  /*9420*/  IADD3 R0, PT, PT, R22, 0x1, RZ ;  /* 0x0000000116007810 */ /* 0x000ff00007ffe0ff */
[----:B------:R-:W-:Y:S05]  /*9430*/  BRA.U !UP0, `(.L_x_152) ;  /* 0x0000000108287547 */ /* 0x000fea000b800000 */
[----:B------:R-:W-:Y:S01]  /*9440*/  ISETP.NE.AND P0, PT, R74, RZ, PT ;  /* 0x000000ff4a00720c */ /* 0x000fe20003f05270 */
[----:B------:R-:W-:Y:S01]  /*9450*/  IMAD.U32 R3, RZ, RZ, UR46 ;  /* 0x0000002eff037e24 */ /* 0x000fe2000f8e00ff */
[----:B------:R-:W-:Y:S01]  /*9460*/  UIADD3 UR4, UPT, UPT, UR46, 0x1, URZ ;  /* 0x000000012e047890 */ /* 0x000fe2000fffe0ff */
[----:B------:R-:W-:Y:S03]  /*9470*/  IMAD.U32 R2, RZ, RZ, UR47 ;  /* 0x0000002fff027e24 */ /* 0x000fe6000f8e00ff */
[----:B------:R-:W-:Y:S04]  /*9480*/  UISETP.NE.AND UP0, UPT, UR4, 0x4, UPT ;  /* 0x000000040400788c */ /* 0x000fe8000bf05270 */
[----:B------:R-:W-:Y:S03]  /*9490*/  USEL UR46, UR4, URZ, UP0 ;  /* 0x000000ff042e7287 */ /* 0x000fe60008000000 */
[----:B------:R-:W-:Y:S05]  /*94a0*/  @P0 LEA R3, R3, UR43, 0x3 ;  /* 0x0000002b03030c11 */ /* 0x000fea000f8e18ff */
[----:B------:R-:W-:Y:S05]  /*94b0*/  @P0 VIADD R3, R3, 0xe0 ;  /* 0x000000e003030836 */ /* 0x000fea0000000000 */
[----:B------:R-:W-:Y:S04]  /*94c0*/  @P0 PRMT R2, R2, 0x654, R3 ;  /* 0x0000065402020816 */ /* 0x000fe80000000003 */
[----:B------:R3:W-:Y:S03]  /*94d0*/  @P0 SYNCS.ARRIVE.TRANS64.RED.A1T0 RZ, [R2+URZ], RZ ;  /* 0x000000ff02ff09a7 */ /* 0x0007e600081004ff */
.L_x_152:
[----:B------:R-:W-:Y:S01]  /*94e0*/  R2UR UR4, R58 ;  /* 0x000000003a0472ca */ /* 0x000fe200000e0000 */
[----:B------:R-:W-:Y:S01]  /*94f0*/  UISETP.NE.AND UP0, UPT, UR62, URZ, UPT ;  /* 0x000000ff3e00728c */ /* 0x000fe2000bf05270 */
[----:B------:R-:W-:Y:S01]  /*9500*/  ISETP.NE.AND P0, PT, R62, 0x2, PT ;  /* 0x000000023e00780c */ /* 0x000fe20003f05270 */
[----:B------:R-:W-:Y:S01]  /*9510*/  UIADD3 UR31, UPT, UPT, UR38, UR63, URZ ;  /* 0x0000003f261f7290 */ /* 0x000fe2000fffe0ff */
[----:B------:R-:W-:Y:S01]  /*9520*/  ISETP.NE.AND P1, PT, R0, 0x4, PT ;  /* 0x000000040000780c */ /* 0x000fe20003f25270 */
[----:B------:R-:W-:Y:S01]  /*9530*/  UIADD3 UR52, UPT, UPT, UR52, 0x4, URZ ;  /* 0x0000000434347890 */ /* 0x000fe2000fffe0ff */
[----:B------:R-:W-:Y:S01]  /*9540*/  SEL R3, RZ, 0x1, P0 ;  /* 0x00000001ff037807 */ /* 0x000fe20000000000 */
[----:B------:R-:W-:Y:S01]  /*9550*/  UMOV UR36, UR61 ;  /* 0x0000003d00247c82 */ /* 0x000fe20008000000 */
[----:B---3--:R-:W-:Y:S02]  /*9560*/  SEL R2, RZ, 0x1, P1 ;  /* 0x00000001ff027807 */ /* 0x008fe40000800000 */
[----:B------:R-:W-:Y:S02]  /*9570*/  LOP3.LUT R64, R64, R3, RZ, 0x3c, !PT ;  /* 0x0000000340407212 */ /* 0x000fe400078e3cff */
[----:B------:R-:W-:Y:S01]  /*9580*/  LOP3.LUT R65, R65, R2, RZ, 0x3c, !PT ;  /* 0x0000000241417212 */ /* 0x000fe200078e3cff */
[----:B------:R-:W-:Y:S01]  /*9590*/  UIADD3 UR30, UPT, UPT, UR37, UR4, URZ ;  /* 0x00000004251e7290 */ /* 0x000fe2000fffe0ff */
[----:B------:R-:W-:Y:S02]  /*95a0*/  SEL R62, R62, RZ, P0 ;  /* 0x000000ff3e3e7207 */ /* 0x000fe40000000000 */
[----:B------:R-:W-:Y:S01]  /*95b0*/  SEL R22, R0, RZ, P1 ;  /* 0x000000ff00167207 */ /* 0x000fe20000800000 */
[----:B------:R-:W-:Y:S08]  /*95c0*/  BRA.U UP0, `(.L_x_153) ;  /* 0xffffffc900907547 */ /* 0x000ff0000b83ffff */
[----:B------:R-:W-:-:S13]  /*95d0*/  R2UR UR4, R59 ;  /* 0x000000003b0472ca */ /* 0x000fda00000e0000 */
[----:B------:R-:W-:-:S09]  /*95e0*/  UISETP.NE.AND UP0, UPT, UR4, URZ, UPT ;  /* 0x000000ff0400728c */ /* 0x000fd2000bf05270 */
[----:B------:R-:W-:Y:S05]  /*95f0*/  BRA.U !UP0, `(.L_x_154) ;  /* 0x0000000108487547 */ /* 0x000fea000b800000 */
[----:B------:R-:W3:Y:S02]  /*9600*/  LDCU.64 UR4, c[0x0][0x890] ;  /* 0x00011200ff0477ac */ /* 0x000ee40008000a00 */
[----:B---3--:R-:W-:-:S04]  /*9610*/  UISETP.NE.U32.AND UP0, UPT, UR4, URZ, UPT ;  /* 0x000000ff0400728c */ /* 0x008fc8000bf05070 */
[----:B------:R-:W-:-:S09]  /*9620*/  UISETP.NE.AND.EX UP0, UPT, UR5, URZ, UPT, UP0 ;  /* 0x000000ff0500728c */ /* 0x000fd2000bf05300 */
[----:B------:R-:W-:Y:S05]  /*9630*/  BRA.U UP0, `(.L_x_155) ;  /* 0x00000001000c7547 */ /* 0x000fea000b800000 */
[----:B------:R-:W-:-:S13]  /*9640*/  FSETP.NEU.AND P0, PT, R27, RZ, PT ;  /* 0x000000ff1b00720b */ /* 0x000fda0003f0d000 */
[----:B------:R-:W-:Y:S05]  /*9650*/  @!P0 EXIT ;  /* 0x000000000000894d */ /* 0x000fea0003800000 */
[----:B------:R-:W-:Y:S05]  /*9660*/  BRA `(.L_x_154) ;  /* 0x00000000002c7947 */ /* 0x000fea0003800000 */
.L_x_155:
[----:B------:R-:W-:Y:S01]  /*9670*/  ISETP.NE.AND P0, PT, R61, RZ, PT ;  /* 0x000000ff3d00720c */ /* 0x000fe20003f05270 */
[----:B------:R-:W-:-:S12]  /*9680*/  BSSY.RECONVERGENT B0, `(.L_x_154) ;  /* 0x0000009000007945 */ /* 0x000fd80003800200 */
[----:B------:R-:W-:Y:S05]  /*9690*/  @P0 BRA `(.L_x_156) ;  /* 0x0000000000140947 */ /* 0x000fea0003800000 */
[----:B------:R-:W3:Y:S02]  /*96a0*/  LDCU.64 UR4, c[0x0][0x888] ;  /* 0x00011100ff0477ac */ /* 0x000ee40008000a00 */
[----:B---3--:R-:W-:-:S04]  /*96b0*/  ISETP.NE.U32.AND P0, PT, RZ, UR4, PT ;  /* 0x00000004ff007c0c */ /* 0x008fc8000bf05070 */
[----:B------:R-:W-:-:S13]  /*96c0*/  ISETP.NE.AND.EX P0, PT, RZ, UR5, PT, P0 ;  /* 0x00000005ff007c0c */ /* 0x000fda000bf05300 */
[----:B------:R-:W-:Y:S05]  /*96d0*/  @!P0 EXIT ;  /* 0x000000000000894d */ /* 0x000fea0003800000 */
[----:B------:R-:W-:Y:S05]  /*96e0*/  BRA `(.L_x_157) ;  /* 0x0000000000087947 */ /* 0x000fea0003800000 */
.L_x_156:
[----:B------:R-:W-:-:S13]  /*96f0*/  FSETP.NEU.AND P0, PT, R27, RZ, PT ;  /* 0x000000ff1b00720b */ /* 0x000fda0003f0d000 */
[----:B------:R-:W-:Y:S05]  /*9700*/  @!P0 EXIT ;  /* 0x000000000000894d */ /* 0x000fea0003800000 */
.L_x_157:
[----:B------:R-:W-:Y:S05]  /*9710*/  BSYNC.RECONVERGENT B0 ;  /* 0x0000000000007941 */ /* 0x000fea0003800200 */
.L_x_154:
[----:B------:R-:W-:Y:S01]  /*9720*/  ULEA UR4, UR46, UR43, 0x3 ;  /* 0x0000002b2e047291 */ /* 0x000fe2000f8e18ff */
[----:B------:R-:W-:-:S04]  /*9730*/  DEPBAR.LE SB0, 0x0 ;  /* 0x000080000000791a */ /* 0x000fc80000000000 */
[----:B------:R-:W-:-:S04]  /*9740*/  UIADD3 UR4, UPT, UPT, UR4, 0xe0, URZ ;  /* 0x000000e004047890 */ /* 0x000fc8000fffe0ff */
[----:B------:R-:W-:-:S09]  /*9750*/  UPRMT UR4, UR47, 0x654, UR4 ;  /* 0x000006542f047896 */ /* 0x000fd20008000004 */
[----:B------:R-:W-:Y:S01]  /*9760*/  SYNCS.ARRIVE.TRANS64.RED.A1T0 RZ, [UR4], RZ ;  /* 0x000000ffffff79a7 */ /* 0x000fe20008100404 */
[----:B------:R-:W-:Y:S05]  /*9770*/  EXIT ;  /* 0x000000000000794d */ /* 0x000fea0003800000 */
.L_x_25:
[----:B--2---:R2:W3:Y:S02]  /*9780*/  SYNCS.PHASECHK.TRANS64.TRYWAIT P0, [R3+URZ+0x180], R2 ;  /* 0x00018002030075a7 */ /* 0x0044e400080011ff */
[----:B---3--:R-:W-:Y:S05]  /*9790*/  @!P0 NANOSLEEP.SYNCS 0x989680 ;  /* 0x009896800000895d */ /* 0x008fea0003900000 */
[----:B------:R-:W3:Y:S02]  /*97a0*/  @!P0 SYNCS.PHASECHK.TRANS64 P0, [R3+URZ+0x180], R2 ;  /* 0x00018002030085a7 */ /* 0x000ee400080010ff */
[----:B---3--:R-:W-:Y:S05]  /*97b0*/  @!P0 BRA `(.L_x_25) ;  /* 0xfffffffc00f08947 */ /* 0x008fea000383ffff */
[----:B------:R-:W-:Y:S05]  /*97c0*/  BRA `(.L_x_158) ;  /* 0xffffff8000d47947 */ /* 0x000fea000383ffff */
.L_x_28:
[----:B-1----:R-:W-:-:S07]  /*97d0*/  MOV R0, UR33 ;  /* 0x0000002100007c02 */ /* 0x002fce0008000f00 */
.L_x_159:
[----:B-1----:R1:W2:Y:S02]  /*97e0*/  SYNCS.PHASECHK.TRANS64.TRYWAIT P0, [R0+URZ+0x60], R3 ;  /* 0x00006003000075a7 */ /* 0x0022a400080011ff */
[----:B--2---:R-:W-:Y:S05]  /*97f0*/  @!P0 NANOSLEEP.SYNCS 0x989680 ;  /* 0x009896800000895d */ /* 0x004fea0003900000 */
[----:B------:R-:W2:Y:S02]  /*9800*/  @!P0 SYNCS.PHASECHK.TRANS64 P0, [R0+URZ+0x60], R3 ;  /* 0x00006003000085a7 */ /* 0x000ea400080010ff */
[----:B--2---:R-:W-:Y:S05]  /*9810*/  @!P0 BRA `(.L_x_159) ;  /* 0xfffffffc00f08947 */ /* 0x004fea000383ffff */
[----:B------:R-:W-:Y:S05]  /*9820*/  BRA `(.L_x_27) ;  /* 0xffffff8400287947 */ /* 0x000fea000383ffff */
.L_x_35:
[----:B-1----:R-:W-:-:S07]  /*9830*/  MOV R0, UR17 ;  /* 0x0000001100007c02 */ /* 0x002fce0008000f00 */
.L_x_160:
[----:B-1----:R1:W2:Y:S02]  /*9840*/  SYNCS.PHASECHK.TRANS64.TRYWAIT P0, [R0+URZ+0x60], R3 ;  /* 0x00006003000075a7 */ /* 0x0022a400080011ff */
[----:B--2---:R-:W-:Y:S05]  /*9850*/  @!P0 NANOSLEEP.SYNCS 0x989680 ;  /* 0x009896800000895d */ /* 0x004fea0003900000 */
[----:B------:R-:W2:Y:S02]  /*9860*/  @!P0 SYNCS.PHASECHK.TRANS64 P0, [R0+URZ+0x60], R3 ;  /* 0x00006003000085a7 */ /* 0x000ea400080010ff */
[----:B--2---:R-:W-:Y:S05]  /*9870*/  @!P0 BRA `(.L_x_160) ;  /* 0xfffffffc00f08947 */ /* 0x004fea000383ffff */
[----:B------:R-:W-:Y:S05]  /*9880*/  BRA `(.L_x_34) ;  /* 0xffffff8400ec7947 */ /* 0x000fea000383ffff */
.L_x_40:
[----:B-1----:R1:W2:Y:S02]  /*9890*/  SYNCS.PHASECHK.TRANS64.TRYWAIT P0, [R3+URZ+0x110], R0 ;  /* 0x00011000030075a7 */ /* 0x0022a400080011ff */
[----:B--2---:R-:W-:Y:S05]  /*98a0*/  @!P0 NANOSLEEP.SYNCS 0x989680 ;  /* 0x009896800000895d */ /* 0x004fea0003900000 */
[----:B------:R-:W2:Y:S02]  /*98b0*/  @!P0 SYNCS.PHASECHK.TRANS64 P0, [R3+URZ+0x110], R0 ;  /* 0x00011000030085a7 */ /* 0x000ea400080010ff */
[----:B--2---:R-:W-:Y:S05]  /*98c0*/  @!P0 BRA `(.L_x_40) ;  /* 0xfffffffc00f08947 */ /* 0x004fea000383ffff */
[----:B------:R-:W-:Y:S05]  /*98d0*/  BRA `(.L_x_161) ;  /* 0xffffff8800987947 */ /* 0x000fea000383ffff */
.L_x_44:
[----:B-1----:R-:W-:-:S07]  /*98e0*/  MOV R0, UR4 ;  /* 0x0000000400007c02 */ /* 0x002fce0008000f00 */
.L_x_162:
[----:B-1----:R1:W2:Y:S02]  /*98f0*/  SYNCS.PHASECHK.TRANS64.TRYWAIT P0, [R0+URZ], R3 ;  /* 0x00000003000075a7 */ /* 0x0022a400080011ff */
[----:B--2---:R-:W-:Y:S05]  /*9900*/  @!P0 NANOSLEEP.SYNCS 0x989680 ;  /* 0x009896800000895d */ /* 0x004fea0003900000 */
[----:B------:R-:W2:Y:S02]  /*9910*/  @!P0 SYNCS.PHASECHK.TRANS64 P0, [R0+URZ], R3 ;  /* 0x00000003000085a7 */ /* 0x000ea400080010ff */
[----:B--2---:R-:W-:Y:S05]  /*9920*/  @!P0 BRA `(.L_x_162) ;  /* 0xfffffffc00f08947 */ /* 0x004fea000383ffff */
[----:B------:R-:W-:Y:S05]  /*9930*/  BRA `(.L_x_163) ;  /* 0xffffff9000407947 */ /* 0x000fea000383ffff */
.L_x_45:
[----:B------:R-:W-:-:S07]  /*9940*/  MOV R0, UR5 ;  /* 0x0000000500007c02 */ /* 0x000fce0008000f00 */
.L_x_164:
[----:B-1----:R1:W2:Y:S02]  /*9950*/  SYNCS.PHASECHK.TRANS64.TRYWAIT P0, [R0+URZ], R3 ;  /* 0x00000003000075a7 */ /* 0x0022a400080011ff */
[----:B--2---:R-:W-:Y:S05]  /*9960*/  @!P0 NANOSLEEP.SYNCS 0x989680 ;  /* 0x009896800000895d */ /* 0x004fea0003900000 */
[----:B------:R-:W2:Y:S02]  /*9970*/  @!P0 SYNCS.PHASECHK.TRANS64 P0, [R0+URZ], R3 ;  /* 0x00000003000085a7 */ /* 0x000ea400080010ff */
[----:B--2---:R-:W-:Y:S05]  /*9980*/  @!P0 BRA `(.L_x_164) ;  /* 0xfffffffc00f08947 */ /* 0x004fea000383ffff */
[----:B------:R-:W-:Y:S05]  /*9990*/  BRA `(.L_x_165) ;  /* 0xffffff90004c7947 */ /* 0x000fea000383ffff */
.L_x_46:
[----:B------:R-:W-:-:S07]  /*99a0*/  MOV R0, UR5 ;  /* 0x0000000500007c02 */ /* 0x000fce0008000f00 */
.L_x_166:
[----:B-1----:R1:W2:Y:S02]  /*99b0*/  SYNCS.PHASECHK.TRANS64.TRYWAIT P0, [R0+URZ], R3 ;  /* 0x00000003000075a7 */ /* 0x0022a400080011ff */
[----:B--2---:R-:W-:Y:S05]  /*99c0*/  @!P0 NANOSLEEP.SYNCS 0x989680 ;  /* 0x009896800000895d */ /* 0x004fea0003900000 */
[----:B------:R-:W2:Y:S02]  /*99d0*/  @!P0 SYNCS.PHASECHK.TRANS64 P0, [R0+URZ], R3 ;  /* 0x00000003000085a7 */ /* 0x000ea400080010ff */
[----:B--2---:R-:W-:Y:S05]  /*99e0*/  @!P0 BRA `(.L_x_166) ;  /* 0xfffffffc00f08947 */ /* 0x004fea000383ffff */
[----:B------:R-:W-:Y:S05]  /*99f0*/  BRA `(.L_x_167) ;  /* 0xffffff9000587947 */ /* 0x000fea000383ffff */
.L_x_47:
[----:B------:R-:W-:-:S07]  /*9a00*/  MOV R0, UR5 ;  /* 0x0000000500007c02 */ /* 0x000fce0008000f00 */
.L_x_168:
[----:B-1----:R1:W2:Y:S02]  /*9a10*/  SYNCS.PHASECHK.TRANS64.TRYWAIT P0, [R0+URZ], R3 ;  /* 0x00000003000075a7 */ /* 0x0022a400080011ff */
[----:B--2---:R-:W-:Y:S05]  /*9a20*/  @!P0 NANOSLEEP.SYNCS 0x989680 ;  /* 0x009896800000895d */ /* 0x004fea0003900000 */
[----:B------:R-:W2:Y:S02]  /*9a30*/  @!P0 SYNCS.PHASECHK.TRANS64 P0, [R0+URZ], R3 ;  /* 0x00000003000085a7 */ /* 0x000ea400080010ff */
[----:B--2---:R-:W-:Y:S05]  /*9a40*/  @!P0 BRA `(.L_x_168) ;  /* 0xfffffffc00f08947 */ /* 0x004fea000383ffff */
[----:B------:R-:W-:Y:S05]  /*9a50*/  BRA `(.L_x_169) ;  /* 0xffffff9000647947 */ /* 0x000fea000383ffff */
.L_x_48:
[----:B------:R-:W-:-:S07]  /*9a60*/  MOV R0, UR5 ;  /* 0x0000000500007c02 */ /* 0x000fce0008000f00 */
.L_x_170:
[----:B-1----:R1:W2:Y:S02]  /*9a70*/  SYNCS.PHASECHK.TRANS64.TRYWAIT P0, [R0+URZ], R3 ;  /* 0x00000003000075a7 */ /* 0x0022a400080011ff */
[----:B--2---:R-:W-:Y:S05]  /*9a80*/  @!P0 NANOSLEEP.SYNCS 0x989680 ;  /* 0x009896800000895d */ /* 0x004fea0003900000 */
[----:B------:R-:W2:Y:S02]  /*9a90*/  @!P0 SYNCS.PHASECHK.TRANS64 P0, [R0+URZ], R3 ;  /* 0x00000003000085a7 */ /* 0x000ea400080010ff */
[----:B--2---:R-:W-:Y:S05]  /*9aa0*/  @!P0 BRA `(.L_x_170) ;  /* 0xfffffffc00f08947 */ /* 0x004fea000383ffff */
[----:B------:R-:W-:Y:S05]  /*9ab0*/  BRA `(.L_x_171) ;  /* 0xffffff9000707947 */ /* 0x000fea000383ffff */
.L_x_49:
[----:B------:R-:W-:-:S07]  /*9ac0*/  MOV R0, UR5 ;  /* 0x0000000500007c02 */ /* 0x000fce0008000f00 */
.L_x_172:
[----:B-1----:R1:W2:Y:S02]  /*9ad0*/  SYNCS.PHASECHK.TRANS64.TRYWAIT P0, [R0+URZ], R3 ;  /* 0x00000003000075a7 */ /* 0x0022a400080011ff */
[----:B--2---:R-:W-:Y:S05]  /*9ae0*/  @!P0 NANOSLEEP.SYNCS 0x989680 ;  /* 0x009896800000895d */ /* 0x004fea0003900000 */
[----:B------:R-:W2:Y:S02]  /*9af0*/  @!P0 SYNCS.PHASECHK.TRANS64 P0, [R0+URZ], R3 ;  /* 0x00000003000085a7 */ /* 0x000ea400080010ff */
[----:B--2---:R-:W-:Y:S05]  /*9b00*/  @!P0 BRA `(.L_x_172) ;  /* 0xfffffffc00f08947 */ /* 0x004fea000383ffff */
[----:B------:R-:W-:Y:S05]  /*9b10*/  BRA `(.L_x_173) ;  /* 0xffffff90007c7947 */ /* 0x000fea000383ffff */
.L_x_50:
[----:B------:R-:W-:-:S07]  /*9b20*/  MOV R0, UR5 ;  /* 0x0000000500007c02 */ /* 0x000fce0008000f00 */
.L_x_174:
[----:B-1----:R1:W2:Y:S02]  /*9b30*/  SYNCS.PHASECHK.TRANS64.TRYWAIT P0, [R0+URZ], R3 ;  /* 0x00000003000075a7 */ /* 0x0022a400080011ff */
[----:B--2---:R-:W-:Y:S05]  /*9b40*/  @!P0 NANOSLEEP.SYNCS 0x989680 ;  /* 0x009896800000895d */ /* 0x004fea0003900000 */
[----:B------:R-:W2:Y:S02]  /*9b50*/  @!P0 SYNCS.PHASECHK.TRANS64 P0, [R0+URZ], R3 ;  /* 0x00000003000085a7 */ /* 0x000ea400080010ff */
[----:B--2---:R-:W-:Y:S05]  /*9b60*/  @!P0 BRA `(.L_x_174) ;  /* 0xfffffffc00f08947 */ /* 0x004fea000383ffff */
[----:B------:R-:W-:Y:S05]  /*9b70*/  BRA `(.L_x_175) ;  /* 0xffffff9000887947 */ /* 0x000fea000383ffff */
.L_x_51:
[----:B------:R-:W-:-:S07]  /*9b80*/  MOV R0, UR5 ;  /* 0x0000000500007c02 */ /* 0x000fce0008000f00 */
.L_x_176:
[----:B-1----:R1:W2:Y:S02]  /*9b90*/  SYNCS.PHASECHK.TRANS64.TRYWAIT P0, [R0+URZ], R3 ;  /* 0x00000003000075a7 */ /* 0x0022a400080011ff */
[----:B--2---:R-:W-:Y:S05]  /*9ba0*/  @!P0 NANOSLEEP.SYNCS 0x989680 ;  /* 0x009896800000895d */ /* 0x004fea0003900000 */
[----:B------:R-:W2:Y:S02]  /*9bb0*/  @!P0 SYNCS.PHASECHK.TRANS64 P0, [R0+URZ], R3 ;  /* 0x00000003000085a7 */ /* 0x000ea400080010ff */
[----:B--2---:R-:W-:Y:S05]  /*9bc0*/  @!P0 BRA `(.L_x_176) ;  /* 0xfffffffc00f08947 */ /* 0x004fea000383ffff */
[----:B------:R-:W-:Y:S05]  /*9bd0*/  BRA `(.L_x_177) ;  /* 0xffffff9000947947 */ /* 0x000fea000383ffff */
.L_x_52:
[----:B------:R-:W-:-:S07]  /*9be0*/  MOV R0, UR5 ;  /* 0x0000000500007c02 */ /* 0x000fce0008000f00 */
.L_x_178:
[----:B-1----:R1:W2:Y:S02]  /*9bf0*/  SYNCS.PHASECHK.TRANS64.TRYWAIT P0, [R0+URZ], R3 ;  /* 0x00000003000075a7 */ /* 0x0022a400080011ff */
[----:B--2---:R-:W-:Y:S05]  /*9c00*/  @!P0 NANOSLEEP.SYNCS 0x989680 ;  /* 0x009896800000895d */ /* 0x004fea0003900000 */
[----:B------:R-:W2:Y:S02]  /*9c10*/  @!P0 SYNCS.PHASECHK.TRANS64 P0, [R0+URZ], R3 ;  /* 0x00000003000085a7 */ /* 0x000ea400080010ff */
[----:B--2---:R-:W-:Y:S05]  /*9c20*/  @!P0 BRA `(.L_x_178) ;  /* 0xfffffffc00f08947 */ /* 0x004fea000383ffff */
[----:B------:R-:W-:Y:S05]  /*9c30*/  BRA `(.L_x_179) ;  /* 0xffffff9000a07947 */ /* 0x000fea000383ffff */
.L_x_53:
[----:B------:R-:W-:-:S07]  /*9c40*/  MOV R0, UR5 ;  /* 0x0000000500007c02 */ /* 0x000fce0008000f00 */
.L_x_180:
[----:B-1----:R1:W2:Y:S02]  /*9c50*/  SYNCS.PHASECHK.TRANS64.TRYWAIT P0, [R0+URZ], R3 ;  /* 0x00000003000075a7 */ /* 0x0022a400080011ff */
[----:B--2---:R-:W-:Y:S05]  /*9c60*/  @!P0 NANOSLEEP.SYNCS 0x989680 ;  /* 0x009896800000895d */ /* 0x004fea0003900000 */
[----:B------:R-:W2:Y:S02]  /*9c70*/  @!P0 SYNCS.PHASECHK.TRANS64 P0, [R0+URZ], R3 ;  /* 0x00000003000085a7 */ /* 0x000ea400080010ff */
[----:B--2---:R-:W-:Y:S05]  /*9c80*/  @!P0 BRA `(.L_x_180) ;  /* 0xfffffffc00f08947 */ /* 0x004fea000383ffff */
[----:B------:R-:W-:Y:S05]  /*9c90*/  BRA `(.L_x_181) ;  /* 0xffffff9000ac7947 */ /* 0x000fea000383ffff */
.L_x_54:
[----:B------:R-:W-:-:S07]  /*9ca0*/  MOV R0, UR5 ;  /* 0x0000000500007c02 */ /* 0x000fce0008000f00 */
.L_x_182:
[----:B-1----:R1:W2:Y:S02]  /*9cb0*/  SYNCS.PHASECHK.TRANS64.TRYWAIT P0, [R0+URZ], R3 ;  /* 0x00000003000075a7 */ /* 0x0022a400080011ff */
[----:B--2---:R-:W-:Y:S05]  /*9cc0*/  @!P0 NANOSLEEP.SYNCS 0x989680 ;  /* 0x009896800000895d */ /* 0x004fea0003900000 */
[----:B------:R-:W2:Y:S02]  /*9cd0*/  @!P0 SYNCS.PHASECHK.TRANS64 P0, [R0+URZ], R3 ;  /* 0x00000003000085a7 */ /* 0x000ea400080010ff */
[----:B--2---:R-:W-:Y:S05]  /*9ce0*/  @!P0 BRA `(.L_x_182) ;  /* 0xfffffffc00f08947 */ /* 0x004fea000383ffff */
[----:B------:R-:W-:Y:S05]  /*9cf0*/  BRA `(.L_x_183) ;  /* 0xffffff9000b87947 */ /* 0x000fea000383ffff */
.L_x_57:
[----:B--2---:R2:W3:Y:S02]  /*9d00*/  SYNCS.PHASECHK.TRANS64.TRYWAIT P0, [R2+URZ+0x170], R5 ;  /* 0x00017005020075a7 */ /* 0x0044e400080011ff */
[----:B---3--:R-:W-:Y:S05]  /*9d10*/  @!P0 NANOSLEEP.SYNCS 0x989680 ;  /* 0x009896800000895d */ /* 0x008fea0003900000 */
[----:B------:R-:W3:Y:S02]  /*9d20*/  @!P0 SYNCS.PHASECHK.TRANS64 P0, [R2+URZ+0x170], R5 ;  /* 0x00017005020085a7 */ /* 0x000ee400080010ff */
[----:B---3--:R-:W-:Y:S05]  /*9d30*/  @!P0 BRA `(.L_x_57) ;  /* 0xfffffffc00f08947 */ /* 0x008fea000383ffff */
[----:B------:R-:W-:Y:S05]  /*9d40*/  BRA `(.L_x_184) ;  /* 0xffffff9400147947 */ /* 0x000fea000383ffff */
.L_x_58:
[----:B------:R-:W-:-:S07]  /*9d50*/  MOV R2, UR4 ;  /* 0x0000000400027c02 */ /* 0x000fce0008000f00 */
.L_x_185:
[----:B--2---:R2:W3:Y:S02]  /*9d60*/  SYNCS.PHASECHK.TRANS64.TRYWAIT P0, [R2+URZ+0x120], R5 ;  /* 0x00012005020075a7 */ /* 0x0044e400080011ff */
[----:B---3--:R-:W-:Y:S05]  /*9d70*/  @!P0 NANOSLEEP.SYNCS 0x989680 ;  /* 0x009896800000895d */ /* 0x008fea0003900000 */
[----:B------:R-:W3:Y:S02]  /*9d80*/  @!P0 SYNCS.PHASECHK.TRANS64 P0, [R2+URZ+0x120], R5 ;  /* 0x00012005020085a7 */ /* 0x000ee400080010ff */
[----:B---3--:R-:W-:Y:S05]  /*9d90*/  @!P0 BRA `(.L_x_185) ;  /* 0xfffffffc00f08947 */ /* 0x008fea000383ffff */
[----:B------:R-:W-:Y:S05]  /*9da0*/  BRA `(.L_x_186) ;  /* 0xffffff9400247947 */ /* 0x000fea000383ffff */
.L_x_59:
[----:B--2---:R2:W3:Y:S02]  /*9db0*/  SYNCS.PHASECHK.TRANS64.TRYWAIT P1, [R2+URZ+0x110], R5 ;  /* 0x00011005020075a7 */ /* 0x0044e400080211ff */
[----:B---3--:R-:W-:Y:S05]  /*9dc0*/  @!P1 NANOSLEEP.SYNCS 0x989680 ;  /* 0x009896800000995d */ /* 0x008fea0003900000 */
[----:B------:R-:W3:Y:S02]  /*9dd0*/  @!P1 SYNCS.PHASECHK.TRANS64 P1, [R2+URZ+0x110], R5 ;  /* 0x00011005020095a7 */ /* 0x000ee400080210ff */
[----:B---3--:R-:W-:Y:S05]  /*9de0*/  @!P1 BRA `(.L_x_59) ;  /* 0xfffffffc00f09947 */ /* 0x008fea000383ffff */
[----:B------:R-:W-:Y:S05]  /*9df0*/  BRA `(.L_x_187) ;  /* 0xffffff9400547947 */ /* 0x000fea000383ffff */
.L_x_62:
[----:B------:R-:W-:-:S07]  /*9e00*/  MOV R0, UR4 ;  /* 0x0000000400007c02 */ /* 0x000fce0008000f00 */
.L_x_188:
[----:B--2---:R2:W3:Y:S02]  /*9e10*/  SYNCS.PHASECHK.TRANS64.TRYWAIT P0, [R0+URZ+0x120], R3 ;  /* 0x00012003000075a7 */ /* 0x0044e400080011ff */
[----:B---3--:R-:W-:Y:S05]  /*9e20*/  @!P0 NANOSLEEP.SYNCS 0x989680 ;  /* 0x009896800000895d */ /* 0x008fea0003900000 */
[----:B------:R-:W3:Y:S02]  /*9e30*/  @!P0 SYNCS.PHASECHK.TRANS64 P0, [R0+URZ+0x120], R3 ;  /* 0x00012003000085a7 */ /* 0x000ee400080010ff */
[----:B---3--:R-:W-:Y:S05]  /*9e40*/  @!P0 BRA `(.L_x_188) ;  /* 0xfffffffc00f08947 */ /* 0x008fea000383ffff */
[----:B------:R-:W-:Y:S05]  /*9e50*/  BRA `(.L_x_61) ;  /* 0xffffff9400a87947 */ /* 0x000fea000383ffff */
.L_x_71:
[----:B--2---:R-:W-:-:S04]  /*9e60*/  MOV R0, UR5 ;  /* 0x0000000500007c02 */ /* 0x004fc80008000f00 */
[----:B------:R2:W3:Y:S03]  /*9e70*/  SYNCS.PHASECHK.TRANS64.TRYWAIT P0, [R0+URZ+0x8], R7 ;  /* 0x00000807000075a7 */ /* 0x0004e600080011ff */
[----:B---3--:R-:W-:Y:S05]  /*9e80*/  @!P0 NANOSLEEP.SYNCS 0x989680 ;  /* 0x009896800000895d */ /* 0x008fea0003900000 */
[----:B------:R-:W3:Y:S02]  /*9e90*/  @!P0 SYNCS.PHASECHK.TRANS64 P0, [R0+URZ+0x8], R7 ;  /* 0x00000807000085a7 */ /* 0x000ee400080010ff */
[----:B---3--:R-:W-:Y:S05]  /*9ea0*/  @!P0 BRA `(.L_x_71) ;  /* 0xfffffffc00ec8947 */ /* 0x008fea000383ffff */
[----:B------:R-:W-:Y:S05]  /*9eb0*/  BRA `(.L_x_70) ;  /* 0xffffff98005c7947 */ /* 0x000fea000383ffff */
.L_x_73:
[----:B------:R-:W-:Y:S01]  /*9ec0*/  BSSY B0, `(.L_x_189) ;  /* 0x0000006000007945 */ /* 0x000fe20003800000 */
[----:B------:R-:W-:-:S07]  /*9ed0*/  MOV R15, 0xffffffff ;  /* 0xffffffff000f7802 */ /* 0x000fce0000000f00 */
[----:B-12--5:R-:W-:Y:S05]  /*9ee0*/  WARPSYNC.COLLECTIVE R15, `(.L_x_190) ;  /* 0x000000000f0c7348 */ /* 0x026fea0003c00000 */
[----:B------:R-:W-:Y:S02]  /*9ef0*/  ELECT P6, UR79, PT ;  /* 0x00000000004f782f */ /* 0x000fe400038c0000 */
[----:B------:R-:W-:Y:S01]  /*9f00*/  MOV R14, UR79 ;  /* 0x0000004f000e7c02 */ /* 0x000fe20008000f00 */
[----:B-12--5:R-:W-:Y:S10]  /*9f10*/  ENDCOLLECTIVE ;  /* 0x000000000000791b */ /* 0x026ff40003800000 */
.L_x_190:
[----:B------:R-:W-:Y:S05]  /*9f20*/  BSYNC B0 ;  /* 0x0000000000007941 */ /* 0x000fea0003800000 */
.L_x_189:
[----:B------:R-:W-:Y:S01]  /*9f30*/  PLOP3.LUT P0, PT, P6, PT, PT, 0x80, 0x8 ;  /* 0x000000000008781c */ /* 0x000fe2000370f070 */
[----:B------:R-:W-:-:S12]  /*9f40*/  BRA `(.L_x_191) ;  /* 0xffffff9800887947 */ /* 0x000fd8000383ffff */
.L_x_75:
[----:B--2---:R-:W-:-:S04]  /*9f50*/  MOV R0, UR5 ;  /* 0x0000000500007c02 */ /* 0x004fc80008000f00 */
[----:B------:R2:W3:Y:S03]  /*9f60*/  SYNCS.PHASECHK.TRANS64.TRYWAIT P0, [R0+URZ+0x8], R5 ;  /* 0x00000805000075a7 */ /* 0x0004e600080011ff */
[----:B---3--:R-:W-:Y:S05]  /*9f70*/  @!P0 NANOSLEEP.SYNCS 0x989680 ;  /* 0x009896800000895d */ /* 0x008fea0003900000 */
[----:B------:R-:W3:Y:S02]  /*9f80*/  @!P0 SYNCS.PHASECHK.TRANS64 P0, [R0+URZ+0x8], R5 ;  /* 0x00000805000085a7 */ /* 0x000ee400080010ff */
[----:B---3--:R-:W-:Y:S05]  /*9f90*/  @!P0 BRA `(.L_x_75) ;  /* 0xfffffffc00ec8947 */ /* 0x008fea000383ffff */
[----:B------:R-:W-:Y:S05]  /*9fa0*/  BRA `(.L_x_74) ;  /* 0xffffff98008c7947 */ /* 0x000fea000383ffff */
.L_x_76:
[----:B-1----:R1:W2:Y:S02]  /*9fb0*/  SYNCS.PHASECHK.TRANS64.TRYWAIT P0, [R0+URZ+0x110], R5 ;  /* 0x00011005000075a7 */ /* 0x0022a400080011ff */
[----:B--2---:R-:W-:Y:S05]  /*9fc0*/  @!P0 NANOSLEEP.SYNCS 0x989680 ;  /* 0x009896800000895d */ /* 0x004fea0003900000 */
[----:B------:R-:W2:Y:S02]  /*9fd0*/  @!P0 SYNCS.PHASECHK.TRANS64 P0, [R0+URZ+0x110], R5 ;  /* 0x00011005000085a7 */ /* 0x000ea400080010ff */
[----:B--2---:R-:W-:Y:S05]  /*9fe0*/  @!P0 BRA `(.L_x_76) ;  /* 0xfffffffc00f08947 */ /* 0x004fea000383ffff */
[----:B------:R-:W-:Y:S05]  /*9ff0*/  BRA `(.L_x_192) ;  /* 0xffffff9c00787947 */ /* 0x000fea000383ffff */
.L_x_78:
[----:B------:R-:W-:-:S07]  /*a000*/  MOV R0, UR31 ;  /* 0x0000001f00007c02 */ /* 0x000fce0008000f00 */
.L_x_193:
[----:B-1----:R1:W2:Y:S02]  /*a010*/  SYNCS.PHASECHK.TRANS64.TRYWAIT P0, [R0+URZ+0x150], R5 ;  /* 0x00015005000075a7 */ /* 0x0022a400080011ff */
[----:B--2---:R-:W-:Y:S05]  /*a020*/  @!P0 NANOSLEEP.SYNCS 0x989680 ;  /* 0x009896800000895d */ /* 0x004fea0003900000 */
[----:B------:R-:W2:Y:S02]  /*a030*/  @!P0 SYNCS.PHASECHK.TRANS64 P0, [R0+URZ+0x150], R5 ;  /* 0x00015005000085a7 */ /* 0x000ea400080010ff */
[----:B--2---:R-:W-:Y:S05]  /*a040*/  @!P0 BRA `(.L_x_193) ;  /* 0xfffffffc00f08947 */ /* 0x004fea000383ffff */
[----:B------:R-:W-:Y:S05]  /*a050*/  BRA `(.L_x_194) ;  /* 0xffffff9c00c47947 */ /* 0x000fea000383ffff */
.L_x_81:
[----:B------:R-:W-:Y:S07]  /*a060*/  MOV R0, UR5 ;  /* 0x0000000500007c02 */ /* 0x000fee0008000f00 */
.L_x_195:
[----:B-1----:R1:W2:Y:S02]  /*a070*/  SYNCS.PHASECHK.TRANS64.TRYWAIT P0, [R0+URZ], R5 ;  /* 0x00000005000075a7 */ /* 0x0022a400080011ff */
[----:B--2---:R-:W-:Y:S05]  /*a080*/  @!P0 NANOSLEEP.SYNCS 0x989680 ;  /* 0x009896800000895d */ /* 0x004fea0003900000 */
[----:B------:R-:W2:Y:S02]  /*a090*/  @!P0 SYNCS.PHASECHK.TRANS64 P0, [R0+URZ], R5 ;  /* 0x00000005000085a7 */ /* 0x000ea400080010ff */
[----:B--2---:R-:W-:Y:S05]  /*a0a0*/  @!P0 BRA `(.L_x_195) ;  /* 0xfffffffc00f08947 */ /* 0x004fea000383ffff */
[----:B------:R-:W-:Y:S05]  /*a0b0*/  BRA `(.L_x_80) ;  /* 0xffffff9c00d87947 */ /* 0x000fea000383ffff */
.L_x_85:
[----:B-1----:R-:W-:-:S07]  /*a0c0*/  MOV R0, UR4 ;  /* 0x0000000400007c02 */ /* 0x002fce0008000f00 */
.L_x_196:
[----:B-1----:R1:W2:Y:S02]  /*a0d0*/  SYNCS.PHASECHK.TRANS64.TRYWAIT P0, [R0+URZ], R3 ;  /* 0x00000003000075a7 */ /* 0x0022a400080011ff */
[----:B--2---:R-:W-:Y:S05]  /*a0e0*/  @!P0 NANOSLEEP.SYNCS 0x989680 ;  /* 0x009896800000895d */ /* 0x004fea0003900000 */
[----:B------:R-:W2:Y:S02]  /*a0f0*/  @!P0 SYNCS.PHASECHK.TRANS64 P0, [R0+URZ], R3 ;  /* 0x00000003000085a7 */ /* 0x000ea400080010ff */
[----:B--2---:R-:W-:Y:S05]  /*a100*/  @!P0 BRA `(.L_x_196) ;  /* 0xfffffffc00f08947 */ /* 0x004fea000383ffff */
[----:B------:R-:W-:Y:S05]  /*a110*/  BRA `(.L_x_197) ;  /* 0xffffffa000cc7947 */ /* 0x000fea000383ffff */
.L_x_86:
[----:B------:R-:W-:-:S07]  /*a120*/  MOV R0, UR5 ;  /* 0x0000000500007c02 */ /* 0x000fce0008000f00 */
.L_x_198:
[----:B-1----:R1:W2:Y:S02]  /*a130*/  SYNCS.PHASECHK.TRANS64.TRYWAIT P0, [R0+URZ], R3 ;  /* 0x00000003000075a7 */ /* 0x0022a400080011ff */
[----:B--2---:R-:W-:Y:S05]  /*a140*/  @!P0 NANOSLEEP.SYNCS 0x989680 ;  /* 0x009896800000895d */ /* 0x004fea0003900000 */
[----:B------:R-:W2:Y:S02]  /*a150*/  @!P0 SYNCS.PHASECHK.TRANS64 P0, [R0+URZ], R3 ;  /* 0x00000003000085a7 */ /* 0x000ea400080010ff */
[----:B--2---:R-:W-:Y:S05]  /*a160*/  @!P0 BRA `(.L_x_198) ;  /* 0xfffffffc00f08947 */ /* 0x004fea000383ffff */
[----:B------:R-:W-:Y:S05]  /*a170*/  BRA `(.L_x_199) ;  /* 0xffffffa000d87947 */ /* 0x000fea000383ffff */
.L_x_87:
[----:B------:R-:W-:-:S07]  /*a180*/  MOV R0, UR5 ;  /* 0x0000000500007c02 */ /* 0x000fce0008000f00 */
.L_x_200:
[----:B-1----:R1:W2:Y:S02]  /*a190*/  SYNCS.PHASECHK.TRANS64.TRYWAIT P0, [R0+URZ], R3 ;  /* 0x00000003000075a7 */ /* 0x0022a400080011ff */
[----:B--2---:R-:W-:Y:S05]  /*a1a0*/  @!P0 NANOSLEEP.SYNCS 0x989680 ;  /* 0x009896800000895d */ /* 0x004fea0003900000 */
[----:B------:R-:W2:Y:S02]  /*a1b0*/  @!P0 SYNCS.PHASECHK.TRANS64 P0, [R0+URZ], R3 ;  /* 0x00000003000085a7 */ /* 0x000ea400080010ff */
[----:B--2---:R-:W-:Y:S05]  /*a1c0*/  @!P0 BRA `(.L_x_200) ;  /* 0xfffffffc00f08947 */ /* 0x004fea000383ffff */
[----:B------:R-:W-:Y:S05]  /*a1d0*/  BRA `(.L_x_201) ;  /* 0xffffffa000e47947 */ /* 0x000fea000383ffff */
.L_x_90:
[----:B------:R-:W-:-:S07]  /*a1e0*/  MOV R0, UR26 ;  /* 0x0000001a00007c02 */ /* 0x000fce0008000f00 */
.L_x_202:
[----:B-1----:R1:W2:Y:S02]  /*a1f0*/  SYNCS.PHASECHK.TRANS64.TRYWAIT P1, [R0+URZ+0x190], R3 ;  /* 0x00019003000075a7 */ /* 0x0022a400080211ff */
[----:B--2---:R-:W-:Y:S05]  /*a200*/  @!P1 NANOSLEEP.SYNCS 0x989680 ;  /* 0x009896800000995d */ /* 0x004fea0003900000 */
[----:B------:R-:W2:Y:S02]  /*a210*/  @!P1 SYNCS.PHASECHK.TRANS64 P1, [R0+URZ+0x190], R3 ;  /* 0x00019003000095a7 */ /* 0x000ea400080210ff */
[----:B--2---:R-:W-:Y:S05]  /*a220*/  @!P1 BRA `(.L_x_202) ;  /* 0xfffffffc00f09947 */ /* 0x004fea000383ffff */
[----:B------:R-:W-:Y:S05]  /*a230*/  BRA `(.L_x_203) ;  /* 0xffffffa400307947 */ /* 0x000fea000383ffff */
.L_x_95:
[----:B--2---:R2:W3:Y:S02]  /*a240*/  SYNCS.PHASECHK.TRANS64.TRYWAIT P0, [R8+URZ+0x110], R5 ;  /* 0x00011005080075a7 */ /* 0x0044e400080011ff */
[----:B---3--:R-:W-:Y:S05]  /*a250*/  @!P0 NANOSLEEP.SYNCS 0x989680 ;  /* 0x009896800000895d */ /* 0x008fea0003900000 */
[----:B------:R-:W3:Y:S02]  /*a260*/  @!P0 SYNCS.PHASECHK.TRANS64 P0, [R8+URZ+0x110], R5 ;  /* 0x00011005080085a7 */ /* 0x000ee400080010ff */
[----:B---3--:R-:W-:Y:S05]  /*a270*/  @!P0 BRA `(.L_x_95) ;  /* 0xfffffffc00f08947 */ /* 0x008fea000383ffff */
[----:B------:R-:W-:Y:S05]  /*a280*/  BRA `(.L_x_204) ;  /* 0xffffffa800687947 */ /* 0x000fea000383ffff */
.L_x_98:
[----:B------:R-:W-:Y:S07]  /*a290*/  MOV R0, UR21 ;  /* 0x0000001500007c02 */ /* 0x000fee0008000f00 */
.L_x_205:
[----:B--2---:R2:W3:Y:S02]  /*a2a0*/  SYNCS.PHASECHK.TRANS64.TRYWAIT P1, [R0+URZ+0x108], R5 ;  /* 0x00010805000075a7 */ /* 0x0044e400080211ff */
[----:B---3--:R-:W-:Y:S05]  /*a2b0*/  @!P1 NANOSLEEP.SYNCS 0x989680 ;  /* 0x009896800000995d */ /* 0x008fea0003900000 */
[----:B------:R-:W3:Y:S02]  /*a2c0*/  @!P1 SYNCS.PHASECHK.TRANS64 P1, [R0+URZ+0x108], R5 ;  /* 0x00010805000095a7 */ /* 0x000ee400080210ff */
[----:B---3--:R-:W-:Y:S05]  /*a2d0*/  @!P1 BRA `(.L_x_205) ;  /* 0xfffffffc00f09947 */ /* 0x008fea000383ffff */
[----:B------:R-:W-:Y:S05]  /*a2e0*/  BRA `(.L_x_97) ;  /* 0xffffffac00e47947 */ /* 0x000fea000383ffff */
.L_x_101:
[----:B--2---:R-:W-:Y:S07]  /*a2f0*/  MOV R5, UR21 ;  /* 0x0000001500057c02 */ /* 0x004fee0008000f00 */
.L_x_206:
[----:B--2---:R2:W3:Y:S02]  /*a300*/  SYNCS.PHASECHK.TRANS64.TRYWAIT P0, [R5+URZ+0xe0], R4 ;  /* 0x0000e004050075a7 */ /* 0x0044e400080011ff */
[----:B---3--:R-:W-:Y:S05]  /*a310*/  @!P0 NANOSLEEP.SYNCS 0x989680 ;  /* 0x009896800000895d */ /* 0x008fea0003900000 */
[----:B------:R-:W3:Y:S02]  /*a320*/  @!P0 SYNCS.PHASECHK.TRANS64 P0, [R5+URZ+0xe0], R4 ;  /* 0x0000e004050085a7 */ /* 0x000ee400080010ff */
[----:B---3--:R-:W-:Y:S05]  /*a330*/  @!P0 BRA `(.L_x_206) ;  /* 0xfffffffc00f08947 */ /* 0x008fea000383ffff */
[----:B------:R-:W-:Y:S05]  /*a340*/  BRA `(.L_x_207) ;  /* 0xffffffb0003c7947 */ /* 0x000fea000383ffff */
.L_x_102:
[----:B------:R-:W-:Y:S07]  /*a350*/  MOV R5, UR21 ;  /* 0x0000001500057c02 */ /* 0x000fee0008000f00 */
.L_x_208:
[----:B--2---:R2:W3:Y:S02]  /*a360*/  SYNCS.PHASECHK.TRANS64.TRYWAIT P0, [R5+URZ+0xe8], R4 ;  /* 0x0000e804050075a7 */ /* 0x0044e400080011ff */
[----:B---3--:R-:W-:Y:S05]  /*a370*/  @!P0 NANOSLEEP.SYNCS 0x989680 ;  /* 0x009896800000895d */ /* 0x008fea0003900000 */
[----:B------:R-:W3:Y:S02]  /*a380*/  @!P0 SYNCS.PHASECHK.TRANS64 P0, [R5+URZ+0xe8], R4 ;  /* 0x0000e804050085a7 */ /* 0x000ee400080010ff */
[----:B---3--:R-:W-:Y:S05]  /*a390*/  @!P0 BRA `(.L_x_208) ;  /* 0xfffffffc00f08947 */ /* 0x008fea000383ffff */
[----:B------:R-:W-:Y:S05]  /*a3a0*/  BRA `(.L_x_209) ;  /* 0xffffffb000987947 */ /* 0x000fea000383ffff */
.L_x_103:
[----:B--2---:R-:W-:Y:S07]  /*a3b0*/  MOV R5, UR21 ;  /* 0x0000001500057c02 */ /* 0x004fee0008000f00 */
.L_x_210:
[----:B--2---:R2:W3:Y:S02]  /*a3c0*/  SYNCS.PHASECHK.TRANS64.TRYWAIT P0, [R5+URZ+0xf0], R4 ;  /* 0x0000f004050075a7 */ /* 0x0044e400080011ff */
[----:B---3--:R-:W-:Y:S05]  /*a3d0*/  @!P0 NANOSLEEP.SYNCS 0x989680 ;  /* 0x009896800000895d */ /* 0x008fea0003900000 */
[----:B------:R-:W3:Y:S02]  /*a3e0*/  @!P0 SYNCS.PHASECHK.TRANS64 P0, [R5+URZ+0xf0], R4 ;  /* 0x0000f004050085a7 */ /* 0x000ee400080010ff */
[----:B---3--:R-:W-:Y:S05]  /*a3f0*/  @!P0 BRA `(.L_x_210) ;  /* 0xfffffffc00f08947 */ /* 0x008fea000383ffff */
[----:B------:R-:W-:Y:S05]  /*a400*/  BRA `(.L_x_211) ;  /* 0xffffffb000f87947 */ /* 0x000fea000383ffff */
.L_x_104:
[----:B--2---:R-:W-:Y:S07]  /*a410*/  MOV R5, UR21 ;  /* 0x0000001500057c02 */ /* 0x004fee0008000f00 */
.L_x_212:
[----:B--2---:R2:W3:Y:S02]  /*a420*/  SYNCS.PHASECHK.TRANS64.TRYWAIT P0, [R5+URZ+0xf8], R4 ;  /* 0x0000f804050075a7 */ /* 0x0044e400080011ff */
[----:B---3--:R-:W-:Y:S05]  /*a430*/  @!P0 NANOSLEEP.SYNCS 0x989680 ;  /* 0x009896800000895d */ /* 0x008fea0003900000 */
[----:B------:R-:W3:Y:S02]  /*a440*/  @!P0 SYNCS.PHASECHK.TRANS64 P0, [R5+URZ+0xf8], R4 ;  /* 0x0000f804050085a7 */ /* 0x000ee400080010ff */
[----:B---3--:R-:W-:Y:S05]  /*a450*/  @!P0 BRA `(.L_x_212) ;  /* 0xfffffffc00f08947 */ /* 0x008fea000383ffff */
[----:B------:R-:W-:Y:S05]  /*a460*/  BRA `(.L_x_213) ;  /* 0xffffffb400607947 */ /* 0x000fea000383ffff */
.L_x_106:
[----:B------:R-:W-:-:S07]  /*a470*/  MOV R0, UR21 ;  /* 0x0000001500007c02 */ /* 0x000fce0008000f00 */
.L_x_214:
[----:B--2---:R2:W3:Y:S02]  /*a480*/  SYNCS.PHASECHK.TRANS64.TRYWAIT P0, [R0+URZ+0xe0], R3 ;  /* 0x0000e003000075a7 */ /* 0x0044e400080011ff */
[----:B---3--:R-:W-:Y:S05]  /*a490*/  @!P0 NANOSLEEP.SYNCS 0x989680 ;  /* 0x009896800000895d */ /* 0x008fea0003900000 */
[----:B------:R-:W3:Y:S02]  /*a4a0*/  @!P0 SYNCS.PHASECHK.TRANS64 P0, [R0+URZ+0xe0], R3 ;  /* 0x0000e003000085a7 */ /* 0x000ee400080010ff */
[----:B---3--:R-:W-:Y:S05]  /*a4b0*/  @!P0 BRA `(.L_x_214) ;  /* 0xfffffffc00f08947 */ /* 0x008fea000383ffff */
[----:B------:R-:W-:Y:S05]  /*a4c0*/  BRA `(.L_x_215) ;  /* 0xffffffb400ec7947 */ /* 0x000fea000383ffff */
.L_x_107:
[----:B--2---:R-:W-:-:S07]  /*a4d0*/  MOV R0, UR21 ;  /* 0x0000001500007c02 */ /* 0x004fce0008000f00 */
.L_x_216:
[----:B--2---:R2:W3:Y:S02]  /*a4e0*/  SYNCS.PHASECHK.TRANS64.TRYWAIT P0, [R0+URZ+0xe8], R3 ;  /* 0x0000e803000075a7 */ /* 0x0044e400080011ff */
[----:B---3--:R-:W-:Y:S05]  /*a4f0*/  @!P0 NANOSLEEP.SYNCS 0x989680 ;  /* 0x009896800000895d */ /* 0x008fea0003900000 */
[----:B------:R-:W3:Y:S02]  /*a500*/  @!P0 SYNCS.PHASECHK.TRANS64 P0, [R0+URZ+0xe8], R3 ;  /* 0x0000e803000085a7 */ /* 0x000ee400080010ff */
[----:B---3--:R-:W-:Y:S05]  /*a510*/  @!P0 BRA `(.L_x_216) ;  /* 0xfffffffc00f08947 */ /* 0x008fea000383ffff */
[----:B------:R-:W-:Y:S05]  /*a520*/  BRA `(.L_x_217) ;  /* 0xffffffb400dc7947 */ /* 0x000fea000383ffff */
.L_x_108:
[----:B--2---:R-:W-:-:S07]  /*a530*/  MOV R0, UR21 ;  /* 0x0000001500007c02 */ /* 0x004fce0008000f00 */
.L_x_218:
[----:B--2---:R2:W3:Y:S02]  /*a540*/  SYNCS.PHASECHK.TRANS64.TRYWAIT P0, [R0+URZ+0xf0], R3 ;  /* 0x0000f003000075a7 */ /* 0x0044e400080011ff */
[----:B---3--:R-:W-:Y:S05]  /*a550*/  @!P0 NANOSLEEP.SYNCS 0x989680 ;  /* 0x009896800000895d */ /* 0x008fea0003900000 */
[----:B------:R-:W3:Y:S02]  /*a560*/  @!P0 SYNCS.PHASECHK.TRANS64 P0, [R0+URZ+0xf0], R3 ;  /* 0x0000f003000085a7 */ /* 0x000ee400080010ff */
[----:B---3--:R-:W-:Y:S05]  /*a570*/  @!P0 BRA `(.L_x_218) ;  /* 0xfffffffc00f08947 */ /* 0x008fea000383ffff */
[----:B------:R-:W-:Y:S05]  /*a580*/  BRA `(.L_x_219) ;  /* 0xffffffb400cc7947 */ /* 0x000fea000383ffff */
.L_x_110:
[----:B-1----:R1:W2:Y:S02]  /*a590*/  SYNCS.PHASECHK.TRANS64.TRYWAIT P0, [R3+URZ+0x110], R0 ;  /* 0x00011000030075a7 */ /* 0x0022a400080011ff */
[----:B--2---:R-:W-:Y:S05]  /*a5a0*/  @!P0 NANOSLEEP.SYNCS 0x989680 ;  /* 0x009896800000895d */ /* 0x004fea0003900000 */
[----:B------:R-:W2:Y:S02]  /*a5b0*/  @!P0 SYNCS.PHASECHK.TRANS64 P0, [R3+URZ+0x110], R0 ;  /* 0x00011000030085a7 */ /* 0x000ea400080010ff */
[----:B--2---:R-:W-:Y:S05]  /*a5c0*/  @!P0 BRA `(.L_x_110) ;  /* 0xfffffffc00f08947 */ /* 0x004fea000383ffff */
[----:B------:R-:W-:Y:S05]  /*a5d0*/  BRA `(.L_x_220) ;  /* 0xffffffb800a07947 */ /* 0x000fea000383ffff */
.L_x_121:
[----:B-1----:R-:W-:Y:S04]  /*a5e0*/  MOV R2, UR43 ;  /* 0x0000002b00027c02 */ /* 0x002fe80008000f00 */
[----:B------:R1:W2:Y:S03]  /*a5f0*/  SYNCS.PHASECHK.TRANS64.TRYWAIT P1, [R2+URZ+0xc0], R3 ;  /* 0x0000c003020075a7 */ /* 0x0002a600080211ff */
[----:B--2---:R-:W-:Y:S05]  /*a600*/  @!P1 NANOSLEEP.SYNCS 0x989680 ;  /* 0x009896800000995d */ /* 0x004fea0003900000 */
[----:B------:R-:W2:Y:S02]  /*a610*/  @!P1 SYNCS.PHASECHK.TRANS64 P1, [R2+URZ+0xc0], R3 ;  /* 0x0000c003020095a7 */ /* 0x000ea400080210ff */
[----:B--2---:R-:W-:Y:S05]  /*a620*/  @!P1 BRA `(.L_x_121) ;  /* 0xfffffffc00ec9947 */ /* 0x004fea000383ffff */
[----:B------:R-:W-:Y:S05]  /*a630*/  BRA `(.L_x_120) ;  /* 0xffffffc800107947 */ /* 0x000fea000383ffff */
.L_x_123:
[----:B-1----:R1:W4:Y:S02]  /*a640*/  SYNCS.PHASECHK.TRANS64.TRYWAIT P0, [R75+URZ+0x130], R0 ;  /* 0x000130004b0075a7 */ /* 0x00232400080011ff */
[----:B----4-:R-:W-:Y:S05]  /*a650*/  @!P0 NANOSLEEP.SYNCS 0x989680 ;  /* 0x009896800000895d */ /* 0x010fea0003900000 */
[----:B------:R-:W4:Y:S02]  /*a660*/  @!P0 SYNCS.PHASECHK.TRANS64 P0, [R75+URZ+0x130], R0 ;  /* 0x000130004b0085a7 */ /* 0x000f2400080010ff */
[----:B----4-:R-:W-:Y:S05]  /*a670*/  @!P0 BRA `(.L_x_123) ;  /* 0xfffffffc00f08947 */ /* 0x010fea000383ffff */
[----:B------:R-:W-:Y:S05]  /*a680*/  BRA `(.L_x_122) ;  /* 0xffffffc800387947 */ /* 0x000fea000383ffff */
.L_x_132:
[----:B-1----:R1:W3:Y:S02]  /*a690*/  SYNCS.PHASECHK.TRANS64.TRYWAIT P0, [R3+URZ+0xc0], R0 ;  /* 0x0000c000030075a7 */ /* 0x0022e400080011ff */
[----:B---3--:R-:W-:Y:S05]  /*a6a0*/  @!P0 NANOSLEEP.SYNCS 0x989680 ;  /* 0x009896800000895d */ /* 0x008fea0003900000 */
[----:B------:R-:W3:Y:S02]  /*a6b0*/  @!P0 SYNCS.PHASECHK.TRANS64 P0, [R3+URZ+0xc0], R0 ;  /* 0x0000c000030085a7 */ /* 0x000ee400080010ff */
[----:B---3--:R-:W-:Y:S05]  /*a6c0*/  @!P0 BRA `(.L_x_132) ;  /* 0xfffffffc00f08947 */ /* 0x008fea000383ffff */
[----:B------:R-:W-:Y:S05]  /*a6d0*/  BRA `(.L_x_131) ;  /* 0xffffffd000687947 */ /* 0x000fea000383ffff */
.L_x_140:
[----:B-1----:R1:W3:Y:S02]  /*a6e0*/  SYNCS.PHASECHK.TRANS64.TRYWAIT P0, [R0+URZ+0xc0], R7 ;  /* 0x0000c007000075a7 */ /* 0x0022e400080011ff */
[----:B---3--:R-:W-:Y:S05]  /*a6f0*/  @!P0 NANOSLEEP.SYNCS 0x989680 ;  /* 0x009896800000895d */ /* 0x008fea0003900000 */
[----:B------:R-:W3:Y:S02]  /*a700*/  @!P0 SYNCS.PHASECHK.TRANS64 P0, [R0+URZ+0xc0], R7 ;  /* 0x0000c007000085a7 */ /* 0x000ee400080010ff */
[----:B---3--:R-:W-:Y:S05]  /*a710*/  @!P0 BRA `(.L_x_140) ;  /* 0xfffffffc00f08947 */ /* 0x008fea000383ffff */
[----:B------:R-:W-:Y:S05]  /*a720*/  BRA `(.L_x_139) ;  /* 0xffffffd800c07947 */ /* 0x000fea000383ffff */
.L_x_148:
[----:B-1----:R1:W3:Y:S02]  /*a730*/  SYNCS.PHASECHK.TRANS64.TRYWAIT P0, [R0+URZ+0xc0], R5 ;  /* 0x0000c005000075a7 */ /* 0x0022e400080011ff */
[----:B---3--:R-:W-:Y:S05]  /*a740*/  @!P0 NANOSLEEP.SYNCS 0x989680 ;  /* 0x009896800000895d */ /* 0x008fea0003900000 */
[----:B------:R-:W3:Y:S02]  /*a750*/  @!P0 SYNCS.PHASECHK.TRANS64 P0, [R0+URZ+0xc0], R5 ;  /* 0x0000c005000085a7 */ /* 0x000ee400080010ff */
[----:B---3--:R-:W-:Y:S05]  /*a760*/  @!P0 BRA `(.L_x_148) ;  /* 0xfffffffc00f08947 */ /* 0x008fea000383ffff */
[----:B------:R-:W-:Y:S05]  /*a770*/  BRA `(.L_x_147) ;  /* 0xffffffe400187947 */ /* 0x000fea000383ffff */
        .weak           $__internal_0_$__cuda_sm10x_tcgen05_guardrail_trap_col_being_dealloced_not_returned_by_alloc
        .type           $__internal_0_$__cuda_sm10x_tcgen05_guardrail_trap_col_being_dealloced_not_returned_by_alloc,@function
        .size           $__internal_0_$__cuda_sm10x_tcgen05_guardrail_trap_col_being_dealloced_not_returned_by_alloc,($__internal_1_$__cuda_sm10x_tcgen05_guardrail_trap_phase_invalid_during_alloc - $__internal_0_$__cuda_sm10x_tcgen05_guardrail_trap_col_being_dealloced_not_returned_by_alloc)
$__internal_0_$__cuda_sm10x_tcgen05_guardrail_trap_col_being_dealloced_not_returned_by_alloc:
[----:B------:R-:W-:Y:S05]  /*a780*/  BPT.TRAP 0x1 ;  /* 0x000000040000795c */ /* 0x000fea0000300000 */
[----:B------:R-:W-:-:S04]  /*a790*/  HFMA2 R3, -RZ, RZ, 0, 0 ;  /* 0x00000000ff037431 */ /* 0x000fc800000001ff */
[----:B------:R-:W-:Y:S05]  /*a7a0*/  RET.REL.NODEC R2 `(_ZN7cutlass13device_kernelINS_4gemm6kernel13GemmUniversalIN4cute5tupleIJiiiiEEENS1_10collective13CollectiveMmaINS1_35MainloopSm100TmaUmmaWarpSpecializedILi12ELi2ELi4ENS5_IJNS4_1CILi4EEENSA_ILi1EEESC_EEEEENS5_IJNSA_ILi128EEESF_NSA_ILi32EEEEEENS_10tfloat32_tENS5_IJlSC_lEEESI_SJ_NS4_8TiledMMAINS4_8MMA_AtomIJNS4_23SM100_MMA_TF32_2x1SM_SSISI_SI_fLi128ELi128ELNS4_4UMMA5MajorE0ELSO_0ELNSN_7ScaleInE0ELSP_0EEEEEENS4_6LayoutINS5_IJSC_SC_SC_EEENS5_IJNSA_ILi0EEESU_SU_EEEEENS5_IJNS4_10UnderscoreESX_SX_EEEEENS4_18SM100_TMA_2SM_LOADENS4_14ComposedLayoutINS4_7SwizzleILi3ELi4ELi3EEENS4_18smem_ptr_flag_bitsILi32EEENSS_INS5_IJNSA_ILi8EEESG_EEENS5_IJSG_SC_EEEEEEEvNS4_8identityENS4_28SM100_TMA_2SM_LOAD_MULTICASTES1A_vS1B_EENS_8epilogue10collective18CollectiveEpilogueINS1E_23Sm100TmaWarpSpecializedILi4ELi2ELi16ELb1ELb0EEEJNS5_IJNSA_ILi64EEESF_SG_EEENS5_IJNSS_IS1J_SC_EENSS_INS5_IJNSA_ILi16EEENSA_ILi2EEEEEENS5_IJSC_S1J_EEEEEEEESI_SJ_SI_SJ_NS1E_6fusion15FusionCallbacksIS1I_NS1S_17LinearCombinationISI_fSI_fLNS_15FloatRoundStyleE2EEES1K_S1R_JEEENS4_5SM1004TMEM4LOAD26SM100_TMEM_LOAD_32dp32b16xENS4_13SM90_TMA_LOADENS11_INS12_ILi2ELi4ELi3EEES15_NSS_INS5_IJS16_S1M_EEENS5_IJS1M_SC_EEEEEEENS4_39AutoVectorizingCopyWithAssumedAlignmentILi128EEENS4_14SM90_TMA_STOREES27_S29_S29_EEEvvEEEEvNT_6ParamsE) ;  /* 0xffffff5802147950 */ /* 0x000fea0003c3ffff */
        .weak           $__internal_1_$__cuda_sm10x_tcgen05_guardrail_trap_phase_invalid_during_alloc
        .type           $__internal_1_$__cuda_sm10x_tcgen05_guardrail_trap_phase_invalid_during_alloc,@function
        .size           $__internal_1_$__cuda_sm10x_tcgen05_guardrail_trap_phase_invalid_during_alloc,($__internal_2_$__cuda_sm10x_tcgen05_guardrail_trap_unallocated_columns_being_dealloced - $__internal_1_$__cuda_sm10x_tcgen05_guardrail_trap_phase_invalid_during_alloc)
$__internal_1_$__cuda_sm10x_tcgen05_guardrail_trap_phase_invalid_during_alloc:
[----:B------:R-:W-:Y:S05]  /*a7b0*/  BPT.TRAP 0x1 ;  /* 0x000000040000795c */ /* 0x000fea0000300000 */
[----:B------:R-:W-:-:S04]  /*a7c0*/  MOV R5, 0x0 ;  /* 0x0000000000057802 */ /* 0x000fc80000000f00 */
[----:B------:R-:W-:Y:S05]  /*a7d0*/  RET.REL.NODEC R4 `(_ZN7cutlass13device_kernelINS_4gemm6kernel13GemmUniversalIN4cute5tupleIJiiiiEEENS1_10collective13CollectiveMmaINS1_35MainloopSm100TmaUmmaWarpSpecializedILi12ELi2ELi4ENS5_IJNS4_1CILi4EEENSA_ILi1EEESC_EEEEENS5_IJNSA_ILi128EEESF_NSA_ILi32EEEEEENS_10tfloat32_tENS5_IJlSC_lEEESI_SJ_NS4_8TiledMMAINS4_8MMA_AtomIJNS4_23SM100_MMA_TF32_2x1SM_SSISI_SI_fLi128ELi128ELNS4_4UMMA5MajorE0ELSO_0ELNSN_7ScaleInE0ELSP_0EEEEEENS4_6LayoutINS5_IJSC_SC_SC_EEENS5_IJNSA_ILi0EEESU_SU_EEEEENS5_IJNS4_10UnderscoreESX_SX_EEEEENS4_18SM100_TMA_2SM_LOADENS4_14ComposedLayoutINS4_7SwizzleILi3ELi4ELi3EEENS4_18smem_ptr_flag_bitsILi32EEENSS_INS5_IJNSA_ILi8EEESG_EEENS5_IJSG_SC_EEEEEEEvNS4_8identityENS4_28SM100_TMA_2SM_LOAD_MULTICASTES1A_vS1B_EENS_8epilogue10collective18CollectiveEpilogueINS1E_23Sm100TmaWarpSpecializedILi4ELi2ELi16ELb1ELb0EEEJNS5_IJNSA_ILi64EEESF_SG_EEENS5_IJNSS_IS1J_SC_EENSS_INS5_IJNSA_ILi16EEENSA_ILi2EEEEEENS5_IJSC_S1J_EEEEEEEESI_SJ_SI_SJ_NS1E_6fusion15FusionCallbacksIS1I_NS1S_17LinearCombinationISI_fSI_fLNS_15FloatRoundStyleE2EEES1K_S1R_JEEENS4_5SM1004TMEM4LOAD26SM100_TMEM_LOAD_32dp32b16xENS4_13SM90_TMA_LOADENS11_INS12_ILi2ELi4ELi3EEES15_NSS_INS5_IJS16_S1M_EEENS5_IJS1M_SC_EEEEEEENS4_39AutoVectorizingCopyWithAssumedAlignmentILi128EEENS4_14SM90_TMA_STOREES27_S29_S29_EEEvvEEEEvNT_6ParamsE) ;  /* 0xffffff5804087950 */ /* 0x000fea0003c3ffff */
        .weak           $__internal_2_$__cuda_sm10x_tcgen05_guardrail_trap_unallocated_columns_being_dealloced
        .type           $__internal_2_$__cuda_sm10x_tcgen05_guardrail_trap_unallocated_columns_being_dealloced,@function
        .size           $__internal_2_$__cuda_sm10x_tcgen05_guardrail_trap_unallocated_columns_being_dealloced,(.L_x_222 - $__internal_2_$__cuda_sm10x_tcgen05_guardrail_trap_unallocated_columns_being_dealloced)
$__internal_2_$__cuda_sm10x_tcgen05_guardrail_trap_unallocated_columns_being_dealloced:
[----:B------:R-:W-:Y:S05]  /*a7e0*/  BPT.TRAP 0x1 ;  /* 0x000000040000795c */ /* 0x000fea0000300000 */
[----:B------:R-:W-:-:S04]  /*a7f0*/  HFMA2 R3, -RZ, RZ, 0, 0 ;  /* 0x00000000ff037431 */ /* 0x000fc800000001ff */
[----:B------:R-:W-:Y:S05]  /*a800*/  RET.REL.NODEC R2 `(_ZN7cutlass13device_kernelINS_4gemm6kernel13GemmUniversalIN4cute5tupleIJiiiiEEENS1_10collective13CollectiveMmaINS1_35MainloopSm100TmaUmmaWarpSpecializedILi12ELi2ELi4ENS5_IJNS4_1CILi4EEENSA_ILi1EEESC_EEEEENS5_IJNSA_ILi128EEESF_NSA_ILi32EEEEEENS_10tfloat32_tENS5_IJlSC_lEEESI_SJ_NS4_8TiledMMAINS4_8MMA_AtomIJNS4_23SM100_MMA_TF32_2x1SM_SSISI_SI_fLi128ELi128ELNS4_4UMMA5MajorE0ELSO_0ELNSN_7ScaleInE0ELSP_0EEEEEENS4_6LayoutINS5_IJSC_SC_SC_EEENS5_IJNSA_ILi0EEESU_SU_EEEEENS5_IJNS4_10UnderscoreESX_SX_EEEEENS4_18SM100_TMA_2SM_LOADENS4_14ComposedLayoutINS4_7SwizzleILi3ELi4ELi3EEENS4_18smem_ptr_flag_bitsILi32EEENSS_INS5_IJNSA_ILi8EEESG_EEENS5_IJSG_SC_EEEEEEEvNS4_8identityENS4_28SM100_TMA_2SM_LOAD_MULTICASTES1A_vS1B_EENS_8epilogue10collective18CollectiveEpilogueINS1E_23Sm100TmaWarpSpecializedILi4ELi2ELi16ELb1ELb0EEEJNS5_IJNSA_ILi64EEESF_SG_EEENS5_IJNSS_IS1J_SC_EENSS_INS5_IJNSA_ILi16EEENSA_ILi2EEEEEENS5_IJSC_S1J_EEEEEEEESI_SJ_SI_SJ_NS1E_6fusion15FusionCallbacksIS1I_NS1S_17LinearCombinationISI_fSI_fLNS_15FloatRoundStyleE2EEES1K_S1R_JEEENS4_5SM1004TMEM4LOAD26SM100_TMEM_LOAD_32dp32b16xENS4_13SM90_TMA_LOADENS11_INS12_ILi2ELi4ELi3EEES15_NSS_INS5_IJS16_S1M_EEENS5_IJS1M_SC_EEEEEEENS4_39AutoVectorizingCopyWithAssumedAlignmentILi128EEENS4_14SM90_TMA_STOREES27_S29_S29_EEEvvEEEEvNT_6ParamsE) ;  /* 0xffffff5402fc7950 */ /* 0x000fea0003c3ffff */
.L_x_221:
[----:B------:R-:W-:-:S00]  /*a810*/  BRA `(.L_x_221) ;  /* 0xfffffffc00fc7947 */ /* 0x000fc0000383ffff */
[----:B------:R-:W-:-:S00]  /*a820*/  NOP ;  /* 0x0000000000007918 */ /* 0x000fc00000000000 */
        /* <DEDUP_REMOVED lines=13> */
.L_x_222:


//--------------------- .nv.global.init           --------------------------
	.section	.nv.global.init,"aw",@progbits
.nv.global.init:
	.type		$str$27,@object
	.size		$str$27,($str$28 - $str$27)
$str$27:
        /*0000*/ 	.byte	0x28, 0x61, 0x64, 0x64, 0x72, 0x65, 0x73, 0x73, 0x20, 0x26, 0x20, 0x6d, 0x61, 0x73, 0x6b, 0x29
        /*0010*/ 	.byte	0x20, 0x3d, 0x3d, 0x20, 0x30, 0x00
	.type		$str$28,@object
	.size		$str$28,($str$26 - $str$28)
$str$28:
        /*0016*/ 	.byte	0x2f, 0x74, 0x6d, 0x70, 0x2f, 0x63, 0x75, 0x74, 0x6c, 0x61, 0x73, 0x73, 0x5f, 0x73, 0x77, 0x65
        /*0026*/ 	.byte	0x65, 0x70, 0x5f, 0x73, 0x72, 0x63, 0x2f, 0x69, 0x6e, 0x63, 0x6c, 0x75, 0x64, 0x65, 0x2f, 0x63
        /*0036*/ 	.byte	0x75, 0x74, 0x65, 0x2f, 0x70, 0x6f, 0x69, 0x6e, 0x74, 0x65, 0x72, 0x5f, 0x66, 0x6c, 0x61, 0x67
        /*0046*/ 	.byte	0x67, 0x65, 0x64, 0x2e, 0x68, 0x70, 0x70, 0x00
	.type		$str$26,@object
	.size		$str$26,($str$25 - $str$26)
$str$26:
        /*004e*/ 	.byte	0x2f, 0x74, 0x6d, 0x70, 0x2f, 0x63, 0x75, 0x74, 0x6c, 0x61, 0x73, 0x73, 0x5f, 0x73, 0x77, 0x65
        /*005e*/ 	.byte	0x65, 0x70, 0x5f, 0x73, 0x72, 0x63, 0x2f, 0x69, 0x6e, 0x63, 0x6c, 0x75, 0x64, 0x65, 0x2f, 0x63
        /*006e*/ 	.byte	0x75, 0x74, 0x65, 0x2f, 0x61, 0x74, 0x6f, 0x6d, 0x2f, 0x63, 0x6f, 0x70, 0x79, 0x5f, 0x74, 0x72
        /*007e*/ 	.byte	0x61, 0x69, 0x74, 0x73, 0x5f, 0x73, 0x6d, 0x31, 0x30, 0x30, 0x2e, 0x68, 0x70, 0x70, 0x00
	.type		$str$25,@object
	.size		$str$25,(__unnamed_1 - $str$25)
$str$25:
        /*008d*/ 	.byte	0x28, 0x28, 0x75, 0x69, 0x6e, 0x74, 0x33, 0x32, 0x5f, 0x74, 0x28, 0x74, 0x68, 0x72, 0x65, 0x61
        /*009d*/ 	.byte	0x64, 0x49, 0x64, 0x78, 0x2e, 0x78, 0x29, 0x20, 0x2f, 0x20, 0x33, 0x32, 0x29, 0x20, 0x25, 0x20
        /*00ad*/ 	.byte	0x34, 0x29, 0x20, 0x3d, 0x3d, 0x20, 0x28, 0x28, 0x28, 0x74, 0x6d, 0x65, 0x6d, 0x5f, 0x61, 0x64
        /*00bd*/ 	.byte	0x64, 0x72, 0x20, 0x3e, 0x3e, 0x20, 0x31, 0x36, 0x29, 0x20, 0x2f, 0x20, 0x33, 0x32, 0x29, 0x20
        /*00cd*/ 	.byte	0x25, 0x20, 0x34, 0x29, 0x00
	.type		__unnamed_1,@object
	.size		__unnamed_1,(__unnamed_2 - __unnamed_1)
__unnamed_1:
        /*00d2*/ 	.byte	0x61, 0x75, 0x74, 0x6f, 0x20, 0x63, 0x75, 0x74, 0x65, 0x3a, 0x3a, 0x61, 0x73, 0x5f, 0x70, 0x6f
        /* <DEDUP_REMOVED lines=24> */
        /*0262*/ 	.byte	0x43, 0x3c, 0x32, 0x30, 0x34, 0x38, 0x3e, 0x3e, 0x3e, 0x3e, 0x5d, 0x00
	.type		__unnamed_2,@object
	.size		__unnamed_2,(.L_2 - __unnamed_2)
__unnamed_2:
        /* <DEDUP_REMOVED lines=42> */
        /*050e*/ 	.byte	0x3e, 0x5d, 0x00
.L_2:


//--------------------- .nv.shared._ZN7cutlass13device_kernelINS_4gemm6kernel13GemmUniversalIN4cute5tupleIJiiiiEEENS1_10collective13CollectiveMmaINS1_35MainloopSm100TmaUmmaWarpSpecializedILi12ELi2ELi4ENS5_IJNS4_1CILi4EEENSA_ILi1EEESC_EEEEENS5_IJNSA_ILi128EEESF_NSA_ILi32EEEEEENS_10tfloat32_tENS5_IJlSC_lEEESI_SJ_NS4_8TiledMMAINS4_8MMA_AtomIJNS4_23SM100_MMA_TF32_2x1SM_SSISI_SI_fLi128ELi128ELNS4_4UMMA5MajorE0ELSO_0ELNSN_7ScaleInE0ELSP_0EEEEEENS4_6LayoutINS5_IJSC_SC_SC_EEENS5_IJNSA_ILi0EEESU_SU_EEEEENS5_IJNS4_10UnderscoreESX_SX_EEEEENS4_18SM100_TMA_2SM_LOADENS4_14ComposedLayoutINS4_7SwizzleILi3ELi4ELi3EEENS4_18smem_ptr_flag_bitsILi32EEENSS_INS5_IJNSA_ILi8EEESG_EEENS5_IJSG_SC_EEEEEEEvNS4_8identityENS4_28SM100_TMA_2SM_LOAD_MULTICASTES1A_vS1B_EENS_8epilogue10collective18CollectiveEpilogueINS1E_23Sm100TmaWarpSpecializedILi4ELi2ELi16ELb1ELb0EEEJNS5_IJNSA_ILi64EEESF_SG_EEENS5_IJNSS_IS1J_SC_EENSS_INS5_IJNSA_ILi16EEENSA_ILi2EEEEEENS5_IJSC_S1J_EEEEEEEESI_SJ_SI_SJ_NS1E_6fusion15FusionCallbacksIS1I_NS1S_17LinearCombinationISI_fSI_fLNS_15FloatRoundStyleE2EEES1K_S1R_JEEENS4_5SM1004TMEM4LOAD26SM100_TMEM_LOAD_32dp32b16xENS4_13SM90_TMA_LOADENS11_INS12_ILi2ELi4ELi3EEES15_NSS_INS5_IJS16_S1M_EEENS5_IJS1M_SC_EEEEEEENS4_39AutoVectorizingCopyWithAssumedAlignmentILi128EEENS4_14SM90_TMA_STOREES27_S29_S29_EEEvvEEEEvNT_6ParamsE --------------------------
	.section	.nv.shared._ZN7cutlass13device_kernelINS_4gemm6kernel13GemmUniversalIN4cute5tupleIJiiiiEEENS1_10collective13CollectiveMmaINS1_35MainloopSm100TmaUmmaWarpSpecializedILi12ELi2ELi4ENS5_IJNS4_1CILi4EEENSA_ILi1EEESC_EEEEENS5_IJNSA_ILi128EEESF_NSA_ILi32EEEEEENS_10tfloat32_tENS5_IJlSC_lEEESI_SJ_NS4_8TiledMMAINS4_8MMA_AtomIJNS4_23SM100_MMA_TF32_2x1SM_SSISI_SI_fLi128ELi128ELNS4_4UMMA5MajorE0ELSO_0ELNSN_7ScaleInE0ELSP_0EEEEEENS4_6LayoutINS5_IJSC_SC_SC_EEENS5_IJNSA_ILi0EEESU_SU_EEEEENS5_IJNS4_10UnderscoreESX_SX_EEEEENS4_18SM100_TMA_2SM_LOADENS4_14ComposedLayoutINS4_7SwizzleILi3ELi4ELi3EEENS4_18smem_ptr_flag_bitsILi32EEENSS_INS5_IJNSA_ILi8EEESG_EEENS5_IJSG_SC_EEEEEEEvNS4_8identityENS4_28SM100_TMA_2SM_LOAD_MULTICASTES1A_vS1B_EENS_8epilogue10collective18CollectiveEpilogueINS1E_23Sm100TmaWarpSpecializedILi4ELi2ELi16ELb1ELb0EEEJNS5_IJNSA_ILi64EEESF_SG_EEENS5_IJNSS_IS1J_SC_EENSS_INS5_IJNSA_ILi16EEENSA_ILi2EEEEEENS5_IJSC_S1J_EEEEEEEESI_SJ_SI_SJ_NS1E_6fusion15FusionCallbacksIS1I_NS1S_17LinearCombinationISI_fSI_fLNS_15FloatRoundStyleE2EEES1K_S1R_JEEENS4_5SM1004TMEM4LOAD26SM100_TMEM_LOAD_32dp32b16xENS4_13SM90_TMA_LOADENS11_INS12_ILi2ELi4ELi3EEES15_NSS_INS5_IJS16_S1M_EEENS5_IJS1M_SC_EEEEEEENS4_39AutoVectorizingCopyWithAssumedAlignmentILi128EEENS4_14SM90_TMA_STOREES27_S29_S29_EEEvvEEEEvNT_6ParamsE,"aw",@nobits
	.sectionflags	@""
	.align	16
	.zero		1024


//--------------------- .nv.shared.reserved.0     --------------------------
	.section	.nv.shared.reserved.0,"aw",@nobits
	.weak		__nv_reservedSMEM_offset_0_alias
	.size		__nv_reservedSMEM_offset_0_alias, 0, 64
	.other		__nv_reservedSMEM_offset_0_alias,@"STO_CUDA_RESERVED_SHARED STV_DEFAULT"
__nv_reservedSMEM_offset_0_alias:
	.zero		0
.nv.shared.reserved.0:
	.zero		64
	.weak		__nv_reservedSMEM_tcgen05_partition
	.type		__nv_reservedSMEM_tcgen05_partition,@object
	.size		__nv_reservedSMEM_tcgen05_partition,(.L_0 - __nv_reservedSMEM_tcgen05_partition)
__nv_reservedSMEM_tcgen05_partition:
	.zero		32
.L_0:


//--------------------- .nv.global                --------------------------
	.section	.nv.global,"aw",@nobits
.nv.global:
	.type		_ZN40_INTERNAL_1b131b4f_4_k_cu_a435ea6a_296124cute1_E,@object
	.size		_ZN40_INTERNAL_1b131b4f_4_k_cu_a435ea6a_296124cute1_E,(_ZN40_INTERNAL_1b131b4f_4_k_cu_a435ea6a_296124cuda3std3__45__cpo6cbeginE - _ZN40_INTERNAL_1b131b4f_4_k_cu_a435ea6a_296124cute1_E)
_ZN40_INTERNAL_1b131b4f_4_k_cu_a435ea6a_296124cute1_E:
	.zero		1
	.type		_ZN40_INTERNAL_1b131b4f_4_k_cu_a435ea6a_296124cuda3std3__45__cpo6cbeginE,@object
	.size		_ZN40_INTERNAL_1b131b4f_4_k_cu_a435ea6a_296124cuda3std3__45__cpo6cbeginE,(_ZN40_INTERNAL_1b131b4f_4_k_cu_a435ea6a_296124cuda3std3__48in_placeE - _ZN40_INTERNAL_1b131b4f_4_k_cu_a435ea6a_296124cuda3std3__45__cpo6cbeginE)
_ZN40_INTERNAL_1b131b4f_4_k_cu_a435ea6a_296124cuda3std3__45__cpo6cbeginE:
	.zero		1
	.type		_ZN40_INTERNAL_1b131b4f_4_k_cu_a435ea6a_296124cuda3std3__48in_placeE,@object
	.size		_ZN40_INTERNAL_1b131b4f_4_k_cu_a435ea6a_296124cuda3std3__48in_placeE,(_ZN40_INTERNAL_1b131b4f_4_k_cu_a435ea6a_296124cuda3std6ranges3__45__cpo9iter_moveE - _ZN40_INTERNAL_1b131b4f_4_k_cu_a435ea6a_296124cuda3std3__48in_placeE)
_ZN40_INTERNAL_1b131b4f_4_k_cu_a435ea6a_296124cuda3std3__48in_placeE:
	.zero		1
	.type		_ZN40_INTERNAL_1b131b4f_4_k_cu_a435ea6a_296124cuda3std6ranges3__45__cpo9iter_moveE,@object
	.size		_ZN40_INTERNAL_1b131b4f_4_k_cu_a435ea6a_296124cuda3std6ranges3__45__cpo9iter_moveE,(_ZN40_INTERNAL_1b131b4f_4_k_cu_a435ea6a_296124cuda3std3__45__cpo5beginE - _ZN40_INTERNAL_1b131b4f_4_k_cu_a435ea6a_296124cuda3std6ranges3__45__cpo9iter_moveE)
_ZN40_INTERNAL_1b131b4f_4_k_cu_a435ea6a_296124cuda3std6ranges3__45__cpo9iter_moveE:
	.zero		1
	.type		_ZN40_INTERNAL_1b131b4f_4_k_cu_a435ea6a_296124cuda3std3__45__cpo5beginE,@object
	.size		_ZN40_INTERNAL_1b131b4f_4_k_cu_a435ea6a_296124cuda3std3__45__cpo5beginE,(_ZN40_INTERNAL_1b131b4f_4_k_cu_a435ea6a_296124cuda3std3__442_GLOBAL__N__1b131b4f_4_k_cu_a435ea6a_296126ignoreE - _ZN40_INTERNAL_1b131b4f_4_k_cu_a435ea6a_296124cuda3std3__45__cpo5beginE)
_ZN40_INTERNAL_1b131b4f_4_k_cu_a435ea6a_296124cuda3std3__45__cpo5beginE:
	.zero		1
	.type		_ZN40_INTERNAL_1b131b4f_4_k_cu_a435ea6a_296124cuda3std3__442_GLOBAL__N__1b131b4f_4_k_cu_a435ea6a_296126ignoreE,@object
	.size		_ZN40_INTERNAL_1b131b4f_4_k_cu_a435ea6a_296124cuda3std3__442_GLOBAL__N__1b131b4f_4_k_cu_a435ea6a_296126ignoreE,(_ZN40_INTERNAL_1b131b4f_4_k_cu_a435ea6a_296124cute7productE - _ZN40_INTERNAL_1b131b4f_4_k_cu_a435ea6a_296124cuda3std3__442_GLOBAL__N__1b131b4f_4_k_cu_a435ea6a_296126ignoreE)
_ZN40_INTERNAL_1b131b4f_4_k_cu_a435ea6a_296124cuda3std3__442_GLOBAL__N__1b131b4f_4_k_cu_a435ea6a_296126ignoreE:
	.zero		1
	.type		_ZN40_INTERNAL_1b131b4f_4_k_cu_a435ea6a_296124cute7productE,@object
	.size		_ZN40_INTERNAL_1b131b4f_4_k_cu_a435ea6a_296124cute7productE,(_ZN40_INTERNAL_1b131b4f_4_k_cu_a435ea6a_296124cuda3std3__45__cpo3endE - _ZN40_INTERNAL_1b131b4f_4_k_cu_a435ea6a_296124cute7productE)
_ZN40_INTERNAL_1b131b4f_4_k_cu_a435ea6a_296124cute7productE:
	.zero		1
	.type		_ZN40_INTERNAL_1b131b4f_4_k_cu_a435ea6a_296124cuda3std3__45__cpo3endE,@object
	.size		_ZN40_INTERNAL_1b131b4f_4_k_cu_a435ea6a_296124cuda3std3__45__cpo3endE,(_ZN40_INTERNAL_1b131b4f_4_k_cu_a435ea6a_296124cuda3std3__419piecewise_constructE - _ZN40_INTERNAL_1b131b4f_4_k_cu_a435ea6a_296124cuda3std3__45__cpo3endE)
_ZN40_INTERNAL_1b131b4f_4_k_cu_a435ea6a_296124cuda3std3__45__cpo3endE:
	.zero		1
	.type		_ZN40_INTERNAL_1b131b4f_4_k_cu_a435ea6a_296124cuda3std3__419piecewise_constructE,@object
	.size		_ZN40_INTERNAL_1b131b4f_4_k_cu_a435ea6a_296124cuda3std3__419piecewise_constructE,(_ZN40_INTERNAL_1b131b4f_4_k_cu_a435ea6a_296124cuda3std3__45__cpo4cendE - _ZN40_INTERNAL_1b131b4f_4_k_cu_a435ea6a_296124cuda3std3__419piecewise_constructE)
_ZN40_INTERNAL_1b131b4f_4_k_cu_a435ea6a_296124cuda3std3__419piecewise_constructE:
	.zero		1
	.type		_ZN40_INTERNAL_1b131b4f_4_k_cu_a435ea6a_296124cuda3std3__45__cpo4cendE,@object
	.size		_ZN40_INTERNAL_1b131b4f_4_k_cu_a435ea6a_296124cuda3std3__45__cpo4cendE,(_ZN40_INTERNAL_1b131b4f_4_k_cu_a435ea6a_296124cuda3std6ranges3__45__cpo4swapE - _ZN40_INTERNAL_1b131b4f_4_k_cu_a435ea6a_296124cuda3std3__45__cpo4cendE)
_ZN40_INTERNAL_1b131b4f_4_k_cu_a435ea6a_296124cuda3std3__45__cpo4cendE:
	.zero		1
	.type		_ZN40_INTERNAL_1b131b4f_4_k_cu_a435ea6a_296124cuda3std6ranges3__45__cpo4swapE,@object
	.size		_ZN40_INTERNAL_1b131b4f_4_k_cu_a435ea6a_296124cuda3std6ranges3__45__cpo4swapE,(.L_10 - _ZN40_INTERNAL_1b131b4f_4_k_cu_a435ea6a_296124cuda3std6ranges3__45__cpo4swapE)
_ZN40_INTERNAL_1b131b4f_4_k_cu_a435ea6a_296124cuda3std6ranges3__45__cpo4swapE:
	.zero		1
.L_10:


//--------------------- .nv.constant0._ZN7cutlass13device_kernelINS_4gemm6kernel13GemmUniversalIN4cute5tupleIJiiiiEEENS1_10collective13CollectiveMmaINS1_35MainloopSm100TmaUmmaWarpSpecializedILi12ELi2ELi4ENS5_IJNS4_1CILi4EEENSA_ILi1EEESC_EEEEENS5_IJNSA_ILi128EEESF_NSA_ILi32EEEEEENS_10tfloat32_tENS5_IJlSC_lEEESI_SJ_NS4_8TiledMMAINS4_8MMA_AtomIJNS4_23SM100_MMA_TF32_2x1SM_SSISI_SI_fLi128ELi128ELNS4_4UMMA5MajorE0ELSO_0ELNSN_7ScaleInE0ELSP_0EEEEEENS4_6LayoutINS5_IJSC_SC_SC_EEENS5_IJNSA_ILi0EEESU_SU_EEEEENS5_IJNS4_10UnderscoreESX_SX_EEEEENS4_18SM100_TMA_2SM_LOADENS4_14ComposedLayoutINS4_7SwizzleILi3ELi4ELi3EEENS4_18smem_ptr_flag_bitsILi32EEENSS_INS5_IJNSA_ILi8EEESG_EEENS5_IJSG_SC_EEEEEEEvNS4_8identityENS4_28SM100_TMA_2SM_LOAD_MULTICASTES1A_vS1B_EENS_8epilogue10collective18CollectiveEpilogueINS1E_23Sm100TmaWarpSpecializedILi4ELi2ELi16ELb1ELb0EEEJNS5_IJNSA_ILi64EEESF_SG_EEENS5_IJNSS_IS1J_SC_EENSS_INS5_IJNSA_ILi16EEENSA_ILi2EEEEEENS5_IJSC_S1J_EEEEEEEESI_SJ_SI_SJ_NS1E_6fusion15FusionCallbacksIS1I_NS1S_17LinearCombinationISI_fSI_fLNS_15FloatRoundStyleE2EEES1K_S1R_JEEENS4_5SM1004TMEM4LOAD26SM100_TMEM_LOAD_32dp32b16xENS4_13SM90_TMA_LOADENS11_INS12_ILi2ELi4ELi3EEES15_NSS_INS5_IJS16_S1M_EEENS5_IJS1M_SC_EEEEEEENS4_39AutoVectorizingCopyWithAssumedAlignmentILi128EEENS4_14SM90_TMA_STOREES27_S29_S29_EEEvvEEEEvNT_6ParamsE --------------------------
	.section	.nv.constant0._ZN7cutlass13device_kernelINS_4gemm6kernel13GemmUniversalIN4cute5tupleIJiiiiEEENS1_10collective13CollectiveMmaINS1_35MainloopSm100TmaUmmaWarpSpecializedILi12ELi2ELi4ENS5_IJNS4_1CILi4EEENSA_ILi1EEESC_EEEEENS5_IJNSA_ILi128EEESF_NSA_ILi32EEEEEENS_10tfloat32_tENS5_IJlSC_lEEESI_SJ_NS4_8TiledMMAINS4_8MMA_AtomIJNS4_23SM100_MMA_TF32_2x1SM_SSISI_SI_fLi128ELi128ELNS4_4UMMA5MajorE0ELSO_0ELNSN_7ScaleInE0ELSP_0EEEEEENS4_6LayoutINS5_IJSC_SC_SC_EEENS5_IJNSA_ILi0EEESU_SU_EEEEENS5_IJNS4_10UnderscoreESX_SX_EEEEENS4_18SM100_TMA_2SM_LOADENS4_14ComposedLayoutINS4_7SwizzleILi3ELi4ELi3EEENS4_18smem_ptr_flag_bitsILi32EEENSS_INS5_IJNSA_ILi8EEESG_EEENS5_IJSG_SC_EEEEEEEvNS4_8identityENS4_28SM100_TMA_2SM_LOAD_MULTICASTES1A_vS1B_EENS_8epilogue10collective18CollectiveEpilogueINS1E_23Sm100TmaWarpSpecializedILi4ELi2ELi16ELb1ELb0EEEJNS5_IJNSA_ILi64EEESF_SG_EEENS5_IJNSS_IS1J_SC_EENSS_INS5_IJNSA_ILi16EEENSA_ILi2EEEEEENS5_IJSC_S1J_EEEEEEEESI_SJ_SI_SJ_NS1E_6fusion15FusionCallbacksIS1I_NS1S_17LinearCombinationISI_fSI_fLNS_15FloatRoundStyleE2EEES1K_S1R_JEEENS4_5SM1004TMEM4LOAD26SM100_TMEM_LOAD_32dp32b16xENS4_13SM90_TMA_LOADENS11_INS12_ILi2ELi4ELi3EEES15_NSS_INS5_IJS16_S1M_EEENS5_IJS1M_SC_EEEEEEENS4_39AutoVectorizingCopyWithAssumedAlignmentILi128EEENS4_14SM90_TMA_STOREES27_S29_S29_EEEvvEEEEvNT_6ParamsE,"a",@progbits
	.sectionflags	@""
	.align	4
.nv.constant0._ZN7cutlass13device_kernelINS_4gemm6kernel13GemmUniversalIN4cute5tupleIJiiiiEEENS1_10collective13CollectiveMmaINS1_35MainloopSm100TmaUmmaWarpSpecializedILi12ELi2ELi4ENS5_IJNS4_1CILi4EEENSA_ILi1EEESC_EEEEENS5_IJNSA_ILi128EEESF_NSA_ILi32EEEEEENS_10tfloat32_tENS5_IJlSC_lEEESI_SJ_NS4_8TiledMMAINS4_8MMA_AtomIJNS4_23SM100_MMA_TF32_2x1SM_SSISI_SI_fLi128ELi128ELNS4_4UMMA5MajorE0ELSO_0ELNSN_7ScaleInE0ELSP_0EEEEEENS4_6LayoutINS5_IJSC_SC_SC_EEENS5_IJNSA_ILi0EEESU_SU_EEEEENS5_IJNS4_10UnderscoreESX_SX_EEEEENS4_18SM100_TMA_2SM_LOADENS4_14ComposedLayoutINS4_7SwizzleILi3ELi4ELi3EEENS4_18smem_ptr_flag_bitsILi32EEENSS_INS5_IJNSA_ILi8EEESG_EEENS5_IJSG_SC_EEEEEEEvNS4_8identityENS4_28SM100_TMA_2SM_LOAD_MULTICASTES1A_vS1B_EENS_8epilogue10collective18CollectiveEpilogueINS1E_23Sm100TmaWarpSpecializedILi4ELi2ELi16ELb1ELb0EEEJNS5_IJNSA_ILi64EEESF_SG_EEENS5_IJNSS_IS1J_SC_EENSS_INS5_IJNSA_ILi16EEENSA_ILi2EEEEEENS5_IJSC_S1J_EEEEEEEESI_SJ_SI_SJ_NS1E_6fusion15FusionCallbacksIS1I_NS1S_17LinearCombinationISI_fSI_fLNS_15FloatRoundStyleE2EEES1K_S1R_JEEENS4_5SM1004TMEM4LOAD26SM100_TMEM_LOAD_32dp32b16xENS4_13SM90_TMA_LOADENS11_INS12_ILi2ELi4ELi3EEES15_NSS_INS5_IJS16_S1M_EEENS5_IJS1M_SC_EEEEEEENS4_39AutoVectorizingCopyWithAssumedAlignmentILi128EEENS4_14SM90_TMA_STOREES27_S29_S29_EEEvvEEEEvNT_6ParamsE:
	.zero		2944


//--------------------- SYMBOLS --------------------------

	.type		.nv.reservedSmem.offset0,@object
	.size		.nv.reservedSmem.offset0,0x4
	.type		.nv.reservedSmem.cap,@object
	.size		.nv.reservedSmem.cap,0x4
	.type		__assertfail,@function
